	.target	sm_90a

	.elftype	@"ET_EXEC"


//--------------------- .note.nv.tkinfo           --------------------------
	.section	.note.nv.tkinfo,"",@"SHT_NOTE"
	.sectionflags	@"SHF_NOTE_NV_TKINFO"
	.tkinfo
        /*0018*/ 	.word	0x00000002
        /*0030*/ 	.string	""
        /*0030*/ 	.string	"ptxas"
        /*0030*/ 	.string	"Cuda compilation tools, release 13.0, V13.0.88"
        /*0030*/ 	.string	"Build cuda_13.0.r13.0/compiler.36424714_0"
        /*0030*/ 	.string	"-arch sm_90a -m 64 "



//--------------------- .note.nv.cuinfo           --------------------------
	.section	.note.nv.cuinfo,"",@"SHT_NOTE"
	.sectionflags	@"SHF_NOTE_NV_CUINFO"
        /*0018*/ 	.short	0x0002
        /*001a*/ 	.short	0x005a
        /*001c*/ 	.short	0x0082
	.zero		2


//--------------------- .nv.info                  --------------------------
	.section	.nv.info,"",@"SHT_CUDA_INFO"
	.align	4


	//----- nvinfo : EIATTR_REGCOUNT
	.align		4
        /*0000*/ 	.byte	0x04, 0x2f
        /*0002*/ 	.short	(.L_12 - .L_11)
	.align		4
.L_11:
        /*0004*/ 	.word	index@(_ZN7cutlass13device_kernelINS_4gemm6kernel13GemmUniversalIN4cute5tupleIJiiiiEEENS1_10collective13CollectiveMmaINS1_37MainloopSm90TmaGmmaWarpSpecializedFP8ILi3ENS5_IJNS4_1CILi1EEESB_SB_EEENS1_32KernelTmaWarpSpecializedPingpongEEENS5_IJNSA_ILi64EEENSA_ILi256EEENSA_ILi128EEEEEENS_12float_e5m2_tENS5_IJlSB_lEEESJ_SK_NS4_8TiledMMAINS4_8MMA_AtomIJNS4_4SM904GMMA31MMA_64x256x32_F32E5M2E5M2_SS_TNILNSO_7ScaleInE1ELSQ_1EEEEEENS4_6LayoutISC_NS5_IJNSA_ILi0EEESU_SU_EEEEENS5_IJNS4_10UnderscoreESX_SX_EEEEENS4_13SM90_TMA_LOADENS4_14ComposedLayoutINS4_7SwizzleILi3ELi4ELi3EEENS4_18smem_ptr_flag_bitsILi8EEENST_INS5_IJNSA_ILi8EEESH_EEENS5_IJSH_SB_EEEEEEEvNS4_8identityES10_S1A_vS1B_EENS_8epilogue10collective6detail29Sm90TmaWarpSpecializedAdapterINS1E_15DefaultEpilogueISJ_SK_SK_NS1D_6thread17LinearCombinationISJ_Li1EffLNS1I_9ScaleType4KindE0ELNS_15FloatRoundStyleE2ESJ_EENS1_15EpilogueDefaultEEEEEvvEEEEvNT_6ParamsE)
        /*0008*/ 	.word	0x000000a8


	//----- nvinfo : EIATTR_FRAME_SIZE
	.align		4
.L_12:
        /*000c*/ 	.byte	0x04, 0x11
        /*000e*/ 	.short	(.L_14 - .L_13)
	.align		4
.L_13:
        /*0010*/ 	.word	index@(_ZN7cutlass13device_kernelINS_4gemm6kernel13GemmUniversalIN4cute5tupleIJiiiiEEENS1_10collective13CollectiveMmaINS1_37MainloopSm90TmaGmmaWarpSpecializedFP8ILi3ENS5_IJNS4_1CILi1EEESB_SB_EEENS1_32KernelTmaWarpSpecializedPingpongEEENS5_IJNSA_ILi64EEENSA_ILi256EEENSA_ILi128EEEEEENS_12float_e5m2_tENS5_IJlSB_lEEESJ_SK_NS4_8TiledMMAINS4_8MMA_AtomIJNS4_4SM904GMMA31MMA_64x256x32_F32E5M2E5M2_SS_TNILNSO_7ScaleInE1ELSQ_1EEEEEENS4_6LayoutISC_NS5_IJNSA_ILi0EEESU_SU_EEEEENS5_IJNS4_10UnderscoreESX_SX_EEEEENS4_13SM90_TMA_LOADENS4_14ComposedLayoutINS4_7SwizzleILi3ELi4ELi3EEENS4_18smem_ptr_flag_bitsILi8EEENST_INS5_IJNSA_ILi8EEESH_EEENS5_IJSH_SB_EEEEEEEvNS4_8identityES10_S1A_vS1B_EENS_8epilogue10collective6detail29Sm90TmaWarpSpecializedAdapterINS1E_15DefaultEpilogueISJ_SK_SK_NS1D_6thread17LinearCombinationISJ_Li1EffLNS1I_9ScaleType4KindE0ELNS_15FloatRoundStyleE2ESJ_EENS1_15EpilogueDefaultEEEEEvvEEEEvNT_6ParamsE)
        /*0014*/ 	.word	0x00000108


	//----- nvinfo : EIATTR_MIN_STACK_SIZE
	.align		4
.L_14:
        /*0018*/ 	.byte	0x04, 0x12
        /*001a*/ 	.short	(.L_16 - .L_15)
	.align		4
.L_15:
        /*001c*/ 	.word	index@(_ZN7cutlass13device_kernelINS_4gemm6kernel13GemmUniversalIN4cute5tupleIJiiiiEEENS1_10collective13CollectiveMmaINS1_37MainloopSm90TmaGmmaWarpSpecializedFP8ILi3ENS5_IJNS4_1CILi1EEESB_SB_EEENS1_32KernelTmaWarpSpecializedPingpongEEENS5_IJNSA_ILi64EEENSA_ILi256EEENSA_ILi128EEEEEENS_12float_e5m2_tENS5_IJlSB_lEEESJ_SK_NS4_8TiledMMAINS4_8MMA_AtomIJNS4_4SM904GMMA31MMA_64x256x32_F32E5M2E5M2_SS_TNILNSO_7ScaleInE1ELSQ_1EEEEEENS4_6LayoutISC_NS5_IJNSA_ILi0EEESU_SU_EEEEENS5_IJNS4_10UnderscoreESX_SX_EEEEENS4_13SM90_TMA_LOADENS4_14ComposedLayoutINS4_7SwizzleILi3ELi4ELi3EEENS4_18smem_ptr_flag_bitsILi8EEENST_INS5_IJNSA_ILi8EEESH_EEENS5_IJSH_SB_EEEEEEEvNS4_8identityES10_S1A_vS1B_EENS_8epilogue10collective6detail29Sm90TmaWarpSpecializedAdapterINS1E_15DefaultEpilogueISJ_SK_SK_NS1D_6thread17LinearCombinationISJ_Li1EffLNS1I_9ScaleType4KindE0ELNS_15FloatRoundStyleE2ESJ_EENS1_15EpilogueDefaultEEEEEvvEEEEvNT_6ParamsE)
        /*0020*/ 	.word	0x00000108
.L_16:


//--------------------- .nv.compat                --------------------------
	.section	.nv.compat,"",@"SHT_CUDA_COMPAT_INFO"
	.align	4
        /*0000*/ 	.byte	0x02, 0x09, 0x01, 0x00, 0x02, 0x02, 0x04, 0x00, 0x02, 0x05, 0x05, 0x00, 0x03, 0x07, 0x01, 0x01
        /*0010*/ 	.byte	0x02, 0x03, 0x01, 0x00, 0x02, 0x06, 0x01, 0x00, 0x04, 0x0b, 0x08, 0x00, 0x00, 0x00, 0x00, 0x00
        /*0020*/ 	.byte	0x00, 0x00, 0x00, 0x00


//--------------------- .nv.info._ZN7cutlass13device_kernelINS_4gemm6kernel13GemmUniversalIN4cute5tupleIJiiiiEEENS1_10collective13CollectiveMmaINS1_37MainloopSm90TmaGmmaWarpSpecializedFP8ILi3ENS5_IJNS4_1CILi1EEESB_SB_EEENS1_32KernelTmaWarpSpecializedPingpongEEENS5_IJNSA_ILi64EEENSA_ILi256EEENSA_ILi128EEEEEENS_12float_e5m2_tENS5_IJlSB_lEEESJ_SK_NS4_8TiledMMAINS4_8MMA_AtomIJNS4_4SM904GMMA31MMA_64x256x32_F32E5M2E5M2_SS_TNILNSO_7ScaleInE1ELSQ_1EEEEEENS4_6LayoutISC_NS5_IJNSA_ILi0EEESU_SU_EEEEENS5_IJNS4_10UnderscoreESX_SX_EEEEENS4_13SM90_TMA_LOADENS4_14ComposedLayoutINS4_7SwizzleILi3ELi4ELi3EEENS4_18smem_ptr_flag_bitsILi8EEENST_INS5_IJNSA_ILi8EEESH_EEENS5_IJSH_SB_EEEEEEEvNS4_8identityES10_S1A_vS1B_EENS_8epilogue10collective6detail29Sm90TmaWarpSpecializedAdapterINS1E_15DefaultEpilogueISJ_SK_SK_NS1D_6thread17LinearCombinationISJ_Li1EffLNS1I_9ScaleType4KindE0ELNS_15FloatRoundStyleE2ESJ_EENS1_15EpilogueDefaultEEEEEvvEEEEvNT_6ParamsE --------------------------
	.section	.nv.info._ZN7cutlass13device_kernelINS_4gemm6kernel13GemmUniversalIN4cute5tupleIJiiiiEEENS1_10collective13CollectiveMmaINS1_37MainloopSm90TmaGmmaWarpSpecializedFP8ILi3ENS5_IJNS4_1CILi1EEESB_SB_EEENS1_32KernelTmaWarpSpecializedPingpongEEENS5_IJNSA_ILi64EEENSA_ILi256EEENSA_ILi128EEEEEENS_12float_e5m2_tENS5_IJlSB_lEEESJ_SK_NS4_8TiledMMAINS4_8MMA_AtomIJNS4_4SM904GMMA31MMA_64x256x32_F32E5M2E5M2_SS_TNILNSO_7ScaleInE1ELSQ_1EEEEEENS4_6LayoutISC_NS5_IJNSA_ILi0EEESU_SU_EEEEENS5_IJNS4_10UnderscoreESX_SX_EEEEENS4_13SM90_TMA_LOADENS4_14ComposedLayoutINS4_7SwizzleILi3ELi4ELi3EEENS4_18smem_ptr_flag_bitsILi8EEENST_INS5_IJNSA_ILi8EEESH_EEENS5_IJSH_SB_EEEEEEEvNS4_8identityES10_S1A_vS1B_EENS_8epilogue10collective6detail29Sm90TmaWarpSpecializedAdapterINS1E_15DefaultEpilogueISJ_SK_SK_NS1D_6thread17LinearCombinationISJ_Li1EffLNS1I_9ScaleType4KindE0ELNS_15FloatRoundStyleE2ESJ_EENS1_15EpilogueDefaultEEEEEvvEEEEvNT_6ParamsE,"",@"SHT_CUDA_INFO"
	.sectionflags	@""
	.align	4


	//----- nvinfo : EIATTR_CUDA_API_VERSION
	.align		4
        /*0000*/ 	.byte	0x04, 0x37
        /*0002*/ 	.short	(.L_18 - .L_17)
.L_17:
        /*0004*/ 	.word	0x00000082


	//----- nvinfo : EIATTR_KPARAM_INFO
	.align		4
.L_18:
        /*0008*/ 	.byte	0x04, 0x17
        /*000a*/ 	.short	(.L_20 - .L_19)
.L_19:
        /*000c*/ 	.word	0x00000000
        /*0010*/ 	.short	0x0000
        /*0012*/ 	.short	0x0070
        /*0014*/ 	.byte	0x00, 0xf0, 0x01, 0x10


	//----- nvinfo : EIATTR_SPARSE_MMA_MASK
	.align		4
.L_20:
        /*0018*/ 	.byte	0x03, 0x50
        /*001a*/ 	.short	0x0000


	//----- nvinfo : EIATTR_MAXREG_COUNT
	.align		4
        /*001c*/ 	.byte	0x03, 0x1b
        /*001e*/ 	.short	0x00a8


	//----- nvinfo : EIATTR_NUM_BARRIERS
	.align		4
        /*0020*/ 	.byte	0x02, 0x4c
        /*0022*/ 	.byte	0x01
	.zero		1


	//----- nvinfo : EIATTR_ANNOTATIONS
	.align		4
        /*0024*/ 	.byte	0x04, 0x55
        /*0026*/ 	.short	(.L_22 - .L_21)


	//   ....[0]....
.L_21:
        /*0028*/ 	.word	0x00000001
        /*002c*/ 	.byte	0x30, 0x0b, 0x00, 0x00, 0x01, 0x00, 0x00, 0x00, 0x60, 0x0b, 0x00, 0x00, 0x01, 0x00, 0x00, 0x00
        /* <DEDUP_REMOVED lines=203> */
        /*0cec*/ 	.byte	0xb0, 0xff, 0x00, 0x00


	//----- nvinfo : EIATTR_MERCURY_ISA_VERSION
	.align		4
.L_22:
        /*0cf0*/ 	.byte	0x03, 0x5f
        /*0cf2*/ 	.short	0x0101


	//----- nvinfo : EIATTR_INT_WARP_WIDE_INSTR_OFFSETS
	.align		4
        /*0cf4*/ 	.byte	0x04, 0x31
        /*0cf6*/ 	.short	(.L_24 - .L_23)


	//   ....[0]....
.L_23:
        /*0cf8*/ 	.word	0x00000490


	//   ....[1]....
        /*0cfc*/ 	.word	0x000004a0


	//   ....[2]....
        /*0d00*/ 	.word	0x00000510


	//   ....[3]....
        /*0d04*/ 	.word	0x00000520


	//   ....[4]....
        /*0d08*/ 	.word	0x00000530


	//   ....[5]....
        /*0d0c*/ 	.word	0x00000550


	//   ....[6]....
        /*0d10*/ 	.word	0x000005b0


	//   ....[7]....
        /*0d14*/ 	.word	0x000005d0


	//----- nvinfo : EIATTR_COOP_GROUP_MASK_REGIDS
	.align		4
.L_24:
        /*0d18*/ 	.byte	0x04, 0x29
        /*0d1a*/ 	.short	(.L_26 - .L_25)


	//   ....[0]....
.L_25:
        /*0d1c*/ 	.word	0xffffffff


	//   ....[1]....
        /*0d20*/ 	.word	0xffffffff


	//   ....[2]....
        /*0d24*/ 	.word	0xffffffff


	//   ....[3]....
        /*0d28*/ 	.word	0xffffffff


	//   ....[4]....
        /*0d2c*/ 	.word	0xffffffff


	//   ....[5]....
        /*0d30*/ 	.word	0xffffffff


	//----- nvinfo : EIATTR_COOP_GROUP_INSTR_OFFSETS
	.align		4
.L_26:
        /*0d34*/ 	.byte	0x04, 0x28
        /*0d36*/ 	.short	(.L_28 - .L_27)


	//   ....[0]....
.L_27:
        /*0d38*/ 	.word	0x00000060


	//   ....[1]....
        /*0d3c*/ 	.word	0x00000090


	//   ....[2]....
        /*0d40*/ 	.word	0x00000190


	//   ....[3]....
        /*0d44*/ 	.word	0x00000380


	//   ....[4]....
        /*0d48*/ 	.word	0x000003c0


	//   ....[5]....
        /*0d4c*/ 	.word	0x00000400


	//----- nvinfo : EIATTR_REG_RECONFIG
	.align		4
.L_28:
        /*0d50*/ 	.byte	0x01, 0x54
	.zero		2


	//----- nvinfo : EIATTR_MBARRIER_INSTR_OFFSETS
	.align		4
        /*0d54*/ 	.byte	0x04, 0x39
        /*0d56*/ 	.short	(.L_30 - .L_29)


	//   ....[0]....
.L_29:
        /*0d58*/ 	.word	0x00000310
        /*0d5c*/ 	.word	0x000000ff
        /*0d60*/ 	.word	0x00000000
        /*0d64*/ 	.short	0x0100
        /*0d66*/ 	.byte	0x07
	.zero		1


	//   ....[1]....
        /*0d68*/ 	.word	0x00000320
        /*0d6c*/ 	.word	0x000000ff
        /*0d70*/ 	.word	0x00000018
        /*0d74*/ 	.short	0x0100
        /*0d76*/ 	.byte	0x07
	.zero		1


	//   ....[2]....
        /*0d78*/ 	.word	0x00000330
        /*0d7c*/ 	.word	0x000000ff
        /*0d80*/ 	.word	0x00000008
        /*0d84*/ 	.short	0x0100
        /*0d86*/ 	.byte	0x07
	.zero		1


	//   ....[3]....
        /*0d88*/ 	.word	0x00000340
        /*0d8c*/ 	.word	0x000000ff
        /*0d90*/ 	.word	0x00000020
        /*0d94*/ 	.short	0x0100
        /*0d96*/ 	.byte	0x07
	.zero		1


	//   ....[4]....
        /*0d98*/ 	.word	0x00000350
        /*0d9c*/ 	.word	0x000000ff
        /*0da0*/ 	.word	0x00000010
        /*0da4*/ 	.short	0x0100
        /*0da6*/ 	.byte	0x07
	.zero		1


	//   ....[5]....
        /*0da8*/ 	.word	0x00000360
        /*0dac*/ 	.word	0x000000ff
        /*0db0*/ 	.word	0x00000028
        /*0db4*/ 	.short	0x0100
        /*0db6*/ 	.byte	0x07
	.zero		1


	//   ....[6]....
        /*0db8*/ 	.word	0x000005f0
        /*0dbc*/ 	.word	0x000000ff
        /*0dc0*/ 	.word	0x00000060
        /*0dc4*/ 	.short	0x0100
        /*0dc6*/ 	.byte	0x07
	.zero		1


	//   ....[7]....
        /*0dc8*/ 	.word	0x00000600
        /*0dcc*/ 	.word	0x000000ff
        /*0dd0*/ 	.word	0x00000068
        /*0dd4*/ 	.short	0x0100
        /*0dd6*/ 	.byte	0x07
	.zero		1


	//   ....[8]....
        /*0dd8*/ 	.word	0x00000640
        /*0ddc*/ 	.word	0x000000ff
        /*0de0*/ 	.word	0x00000040
        /*0de4*/ 	.short	0x0100
        /*0de6*/ 	.byte	0x0a
	.zero		1


	//   ....[9]....
        /*0de8*/ 	.word	0x00000660
        /*0dec*/ 	.word	0x000000ff
        /*0df0*/ 	.word	0x00000048
        /*0df4*/ 	.short	0x0100
        /*0df6*/ 	.byte	0x0a
	.zero		1


	//   ....[10]....
        /*0df8*/ 	.word	0x00000670
        /*0dfc*/ 	.word	0x000000ff
        /*0e00*/ 	.word	0x00000050
        /*0e04*/ 	.short	0x0100
        /*0e06*/ 	.byte	0x0a
	.zero		1


	//   ....[11]....
        /*0e08*/ 	.word	0x00000680
        /*0e0c*/ 	.word	0x000000ff
        /*0e10*/ 	.word	0x00000058
        /*0e14*/ 	.short	0x0100
        /*0e16*/ 	.byte	0x0a
	.zero		1


	//   ....[12]....
        /*0e18*/ 	.word	0x00001590
        /*0e1c*/ 	.word	0x000000ff
        /*0e20*/ 	.word	0xfffffff8
        /*0e24*/ 	.short	0x010a
        /*0e26*/ 	.byte	0x12
	.zero		1


	//   ....[13]....
        /*0e28*/ 	.word	0x00001f60
        /*0e2c*/ 	.word	0x000000ff
        /*0e30*/ 	.word	0x00000000
        /*0e34*/ 	.short	0x010a
        /*0e36*/ 	.byte	0x06
	.zero		1


	//   ....[14]....
        /*0e38*/ 	.word	0x00001fa0
        /*0e3c*/ 	.word	0x000000ff
        /*0e40*/ 	.word	0x00000000
        /*0e44*/ 	.short	0x010a
        /*0e46*/ 	.byte	0x06
	.zero		1


	//   ....[15]....
        /*0e48*/ 	.word	0x00003240
        /*0e4c*/ 	.word	0x000000ff
        /*0e50*/ 	.word	0x00000000
        /*0e54*/ 	.short	0x010a
        /*0e56*/ 	.byte	0x09
	.zero		1


	//   ....[16]....
        /*0e58*/ 	.word	0x00003280
        /*0e5c*/ 	.word	0x000000ff
        /*0e60*/ 	.word	0x00000000
        /*0e64*/ 	.short	0x010a
        /*0e66*/ 	.byte	0x09
	.zero		1


	//   ....[17]....
        /*0e68*/ 	.word	0x00004380
        /*0e6c*/ 	.word	0x000000ff
        /*0e70*/ 	.word	0x00000000
        /*0e74*/ 	.short	0x0101
        /*0e76*/ 	.byte	0x08
	.zero		1


	//   ....[18]....
        /*0e78*/ 	.word	0x000053f0
        /*0e7c*/ 	.word	0x000000e5
        /*0e80*/ 	.word	0x00000000
        /*0e84*/ 	.short	0x0101
        /*0e86*/ 	.byte	0x1c
	.zero		1


	//   ....[19]....
        /*0e88*/ 	.word	0x00005510
        /*0e8c*/ 	.word	0x000000ff
        /*0e90*/ 	.word	0x00000000
        /*0e94*/ 	.short	0x0101
        /*0e96*/ 	.byte	0x08
	.zero		1


	//   ....[20]....
        /*0e98*/ 	.word	0x000055c0
        /*0e9c*/ 	.word	0x000000ff
        /*0ea0*/ 	.word	0x00000008
        /*0ea4*/ 	.short	0x010a
        /*0ea6*/ 	.byte	0x12
	.zero		1


	//   ....[21]....
        /*0ea8*/ 	.word	0x0000e790
        /*0eac*/ 	.word	0x00000003
        /*0eb0*/ 	.word	0x00000000
        /*0eb4*/ 	.short	0x0101
        /*0eb6*/ 	.byte	0x1c
	.zero		1


	//   ....[22]....
        /*0eb8*/ 	.word	0x0000f190
        /*0ebc*/ 	.word	0x0000000b
        /*0ec0*/ 	.word	0x00000018
        /*0ec4*/ 	.short	0x010a
        /*0ec6*/ 	.byte	0x3f
	.zero		1


	//   ....[23]....
        /*0ec8*/ 	.word	0x0000f540
        /*0ecc*/ 	.word	0x00000004
        /*0ed0*/ 	.word	0x00000068
        /*0ed4*/ 	.short	0x0101
        /*0ed6*/ 	.byte	0x3f
	.zero		1


	//   ....[24]....
        /*0ed8*/ 	.word	0x0000fd30
        /*0edc*/ 	.word	0x00000007
        /*0ee0*/ 	.word	0x00000000
        /*0ee4*/ 	.short	0x010a
        /*0ee6*/ 	.byte	0x3f
	.zero		1


	//   ....[25]....
        /*0ee8*/ 	.word	0x0000fdb0
        /*0eec*/ 	.word	0x00000009
        /*0ef0*/ 	.word	0x00000000
        /*0ef4*/ 	.short	0x010a
        /*0ef6*/ 	.byte	0x3f
	.zero		1


	//   ....[26]....
        /*0ef8*/ 	.word	0x0000fe40
        /*0efc*/ 	.word	0x00000003
        /*0f00*/ 	.word	0x00000000
        /*0f04*/ 	.short	0x010a
        /*0f06*/ 	.byte	0x3f
	.zero		1


	//   ....[27]....
        /*0f08*/ 	.word	0x0000feb0
        /*0f0c*/ 	.word	0x00000003
        /*0f10*/ 	.word	0xfffffff8
        /*0f14*/ 	.short	0x010a
        /*0f16*/ 	.byte	0x3f
	.zero		1


	//   ....[28]....
        /*0f18*/ 	.word	0x0000ff10
        /*0f1c*/ 	.word	0x00000003
        /*0f20*/ 	.word	0x00000000
        /*0f24*/ 	.short	0x010a
        /*0f26*/ 	.byte	0x3f
	.zero		1


	//   ....[29]....
        /*0f28*/ 	.word	0x0000ff80
        /*0f2c*/ 	.word	0x00000000
        /*0f30*/ 	.word	0x00000000
        /*0f34*/ 	.short	0x010a
        /*0f36*/ 	.byte	0x3f
	.zero		1


	//   ....[30]....
        /*0f38*/ 	.word	0x0000fff0
        /*0f3c*/ 	.word	0x00000019
        /*0f40*/ 	.word	0x00000008
        /*0f44*/ 	.short	0x010a
        /*0f46*/ 	.byte	0x3f
	.zero		1


	//   ....[31]....
        /*0f48*/ 	.word	0x000100c0
        /*0f4c*/ 	.word	0x0000000b
        /*0f50*/ 	.word	0x00000018
        /*0f54*/ 	.short	0x010a
        /*0f56*/ 	.byte	0x3f
	.zero		1


	//   ....[32]....
        /*0f58*/ 	.word	0x000101a0
        /*0f5c*/ 	.word	0x00000007
        /*0f60*/ 	.word	0x00000000
        /*0f64*/ 	.short	0x010a
        /*0f66*/ 	.byte	0x3f
	.zero		1


	//   ....[33]....
        /*0f68*/ 	.word	0x000101f0
        /*0f6c*/ 	.word	0x00000009
        /*0f70*/ 	.word	0x00000000
        /*0f74*/ 	.short	0x010a
        /*0f76*/ 	.byte	0x3f
	.zero		1


	//----- nvinfo : EIATTR_NUM_MBARRIERS
	.align		4
.L_30:
        /*0f78*/ 	.byte	0x03, 0x38
        /*0f7a*/ 	.short	0x000c


	//----- nvinfo : EIATTR_EXIT_INSTR_OFFSETS
	.align		4
        /*0f7c*/ 	.byte	0x04, 0x1c
        /*0f7e*/ 	.short	(.L_32 - .L_31)


	//   ....[0]....
.L_31:
        /*0f80*/ 	.word	0x00001290


	//   ....[1]....
        /*0f84*/ 	.word	0x000012f0


	//   ....[2]....
        /*0f88*/ 	.word	0x0000eea0


	//   ....[3]....
        /*0f8c*/ 	.word	0x0000eed0


	//   ....[4]....
        /*0f90*/ 	.word	0x0000fe90


	//----- nvinfo : EIATTR_MAX_THREADS
	.align		4
.L_32:
        /*0f94*/ 	.byte	0x04, 0x05
        /*0f96*/ 	.short	(.L_34 - .L_33)
.L_33:
        /*0f98*/ 	.word	0x00000180
        /*0f9c*/ 	.word	0x00000001
        /*0fa0*/ 	.word	0x00000001


	//----- nvinfo : EIATTR_CRS_STACK_SIZE
	.align		4
.L_34:
        /*0fa4*/ 	.byte	0x04, 0x1e
        /*0fa6*/ 	.short	(.L_36 - .L_35)
.L_35:
        /*0fa8*/ 	.word	0x00000000


	//----- nvinfo : EIATTR_CBANK_PARAM_SIZE
	.align		4
.L_36:
        /*0fac*/ 	.byte	0x03, 0x19
        /*0fae*/ 	.short	0x0470


	//----- nvinfo : EIATTR_PARAM_CBANK
	.align		4
        /*0fb0*/ 	.byte	0x04, 0x0a
        /*0fb2*/ 	.short	(.L_38 - .L_37)
	.align		4
.L_37:
        /*0fb4*/ 	.word	index@(.nv.constant0._ZN7cutlass13device_kernelINS_4gemm6kernel13GemmUniversalIN4cute5tupleIJiiiiEEENS1_10collective13CollectiveMmaINS1_37MainloopSm90TmaGmmaWarpSpecializedFP8ILi3ENS5_IJNS4_1CILi1EEESB_SB_EEENS1_32KernelTmaWarpSpecializedPingpongEEENS5_IJNSA_ILi64EEENSA_ILi256EEENSA_ILi128EEEEEENS_12float_e5m2_tENS5_IJlSB_lEEESJ_SK_NS4_8TiledMMAINS4_8MMA_AtomIJNS4_4SM904GMMA31MMA_64x256x32_F32E5M2E5M2_SS_TNILNSO_7ScaleInE1ELSQ_1EEEEEENS4_6LayoutISC_NS5_IJNSA_ILi0EEESU_SU_EEEEENS5_IJNS4_10UnderscoreESX_SX_EEEEENS4_13SM90_TMA_LOADENS4_14ComposedLayoutINS4_7SwizzleILi3ELi4ELi3EEENS4_18smem_ptr_flag_bitsILi8EEENST_INS5_IJNSA_ILi8EEESH_EEENS5_IJSH_SB_EEEEEEEvNS4_8identityES10_S1A_vS1B_EENS_8epilogue10collective6detail29Sm90TmaWarpSpecializedAdapterINS1E_15DefaultEpilogueISJ_SK_SK_NS1D_6thread17LinearCombinationISJ_Li1EffLNS1I_9ScaleType4KindE0ELNS_15FloatRoundStyleE2ESJ_EENS1_15EpilogueDefaultEEEEEvvEEEEvNT_6ParamsE)
        /*0fb8*/ 	.short	0x0210
        /*0fba*/ 	.short	0x0470


	//----- nvinfo : EIATTR_SW_WAR
	.align		4
.L_38:
        /*0fbc*/ 	.byte	0x04, 0x36
        /*0fbe*/ 	.short	(.L_40 - .L_39)
.L_39:
        /*0fc0*/ 	.word	0x00000008
.L_40:


//--------------------- .nv.callgraph             --------------------------
	.section	.nv.callgraph,"",@"SHT_CUDA_CALLGRAPH"
	.align	4
	.sectionentsize	8
	.align		4
        /*0000*/ 	.word	0x00000000
	.align		4
        /*0004*/ 	.word	0xffffffff
	.align		4
        /*0008*/ 	.word	0x00000000
	.align		4
        /*000c*/ 	.word	0xfffffffe
	.align		4
        /*0010*/ 	.word	0x00000000
	.align		4
        /*0014*/ 	.word	0xfffffffd
	.align		4
        /*0018*/ 	.word	0x00000000
	.align		4
        /*001c*/ 	.word	0xfffffffc


//--------------------- .nv.constant4             --------------------------
	.section	.nv.constant4,"a",@progbits
	.align	8
	.align		8
.nv.constant4:
        /*0000*/ 	.dword	_ZN39_INTERNAL_0ba3fe50_4_k_cu_dba5c851_42864cuda3std3__45__cpo5beginE
	.align		8
        /*0008*/ 	.dword	_ZN39_INTERNAL_0ba3fe50_4_k_cu_dba5c851_42864cuda3std3__45__cpo3endE
	.align		8
        /*0010*/ 	.dword	_ZN39_INTERNAL_0ba3fe50_4_k_cu_dba5c851_42864cuda3std3__45__cpo6cbeginE
	.align		8
        /*0018*/ 	.dword	_ZN39_INTERNAL_0ba3fe50_4_k_cu_dba5c851_42864cuda3std3__45__cpo4cendE
	.align		8
        /*0020*/ 	.dword	_ZN39_INTERNAL_0ba3fe50_4_k_cu_dba5c851_42864cuda3std3__441_GLOBAL__N__0ba3fe50_4_k_cu_dba5c851_42866ignoreE
	.align		8
        /*0028*/ 	.dword	_ZN39_INTERNAL_0ba3fe50_4_k_cu_dba5c851_42864cuda3std3__419piecewise_constructE
	.align		8
        /*0030*/ 	.dword	_ZN39_INTERNAL_0ba3fe50_4_k_cu_dba5c851_42864cuda3std3__48in_placeE
	.align		8
        /*0038*/ 	.dword	_ZN39_INTERNAL_0ba3fe50_4_k_cu_dba5c851_42864cuda3std6ranges3__45__cpo4swapE
	.align		8
        /*0040*/ 	.dword	_ZN39_INTERNAL_0ba3fe50_4_k_cu_dba5c851_42864cuda3std6ranges3__45__cpo9iter_moveE
	.align		8
        /*0048*/ 	.dword	_ZN39_INTERNAL_0ba3fe50_4_k_cu_dba5c851_42864cute7productE
	.align		8
        /*0050*/ 	.dword	_ZN39_INTERNAL_0ba3fe50_4_k_cu_dba5c851_42864cute1_E


//--------------------- .text._ZN7cutlass13device_kernelINS_4gemm6kernel13GemmUniversalIN4cute5tupleIJiiiiEEENS1_10collective13CollectiveMmaINS1_37MainloopSm90TmaGmmaWarpSpecializedFP8ILi3ENS5_IJNS4_1CILi1EEESB_SB_EEENS1_32KernelTmaWarpSpecializedPingpongEEENS5_IJNSA_ILi64EEENSA_ILi256EEENSA_ILi128EEEEEENS_12float_e5m2_tENS5_IJlSB_lEEESJ_SK_NS4_8TiledMMAINS4_8MMA_AtomIJNS4_4SM904GMMA31MMA_64x256x32_F32E5M2E5M2_SS_TNILNSO_7ScaleInE1ELSQ_1EEEEEENS4_6LayoutISC_NS5_IJNSA_ILi0EEESU_SU_EEEEENS5_IJNS4_10UnderscoreESX_SX_EEEEENS4_13SM90_TMA_LOADENS4_14ComposedLayoutINS4_7SwizzleILi3ELi4ELi3EEENS4_18smem_ptr_flag_bitsILi8EEENST_INS5_IJNSA_ILi8EEESH_EEENS5_IJSH_SB_EEEEEEEvNS4_8identityES10_S1A_vS1B_EENS_8epilogue10collective6detail29Sm90TmaWarpSpecializedAdapterINS1E_15DefaultEpilogueISJ_SK_SK_NS1D_6thread17LinearCombinationISJ_Li1EffLNS1I_9ScaleType4KindE0ELNS_15FloatRoundStyleE2ESJ_EENS1_15EpilogueDefaultEEEEEvvEEEEvNT_6ParamsE --------------------------
	.section	.text._ZN7cutlass13device_kernelINS_4gemm6kernel13GemmUniversalIN4cute5tupleIJiiiiEEENS1_10collective13CollectiveMmaINS1_37MainloopSm90TmaGmmaWarpSpecializedFP8ILi3ENS5_IJNS4_1CILi1EEESB_SB_EEENS1_32KernelTmaWarpSpecializedPingpongEEENS5_IJNSA_ILi64EEENSA_ILi256EEENSA_ILi128EEEEEENS_12float_e5m2_tENS5_IJlSB_lEEESJ_SK_NS4_8TiledMMAINS4_8MMA_AtomIJNS4_4SM904GMMA31MMA_64x256x32_F32E5M2E5M2_SS_TNILNSO_7ScaleInE1ELSQ_1EEEEEENS4_6LayoutISC_NS5_IJNSA_ILi0EEESU_SU_EEEEENS5_IJNS4_10UnderscoreESX_SX_EEEEENS4_13SM90_TMA_LOADENS4_14ComposedLayoutINS4_7SwizzleILi3ELi4ELi3EEENS4_18smem_ptr_flag_bitsILi8EEENST_INS5_IJNSA_ILi8EEESH_EEENS5_IJSH_SB_EEEEEEEvNS4_8identityES10_S1A_vS1B_EENS_8epilogue10collective6detail29Sm90TmaWarpSpecializedAdapterINS1E_15DefaultEpilogueISJ_SK_SK_NS1D_6thread17LinearCombinationISJ_Li1EffLNS1I_9ScaleType4KindE0ELNS_15FloatRoundStyleE2ESJ_EENS1_15EpilogueDefaultEEEEEvvEEEEvNT_6ParamsE,"ax",@progbits
	.align	128
.text._ZN7cutlass13device_kernelINS_4gemm6kernel13GemmUniversalIN4cute5tupleIJiiiiEEENS1_10collective13CollectiveMmaINS1_37MainloopSm90TmaGmmaWarpSpecializedFP8ILi3ENS5_IJNS4_1CILi1EEESB_SB_EEENS1_32KernelTmaWarpSpecializedPingpongEEENS5_IJNSA_ILi64EEENSA_ILi256EEENSA_ILi128EEEEEENS_12float_e5m2_tENS5_IJlSB_lEEESJ_SK_NS4_8TiledMMAINS4_8MMA_AtomIJNS4_4SM904GMMA31MMA_64x256x32_F32E5M2E5M2_SS_TNILNSO_7ScaleInE1ELSQ_1EEEEEENS4_6LayoutISC_NS5_IJNSA_ILi0EEESU_SU_EEEEENS5_IJNS4_10UnderscoreESX_SX_EEEEENS4_13SM90_TMA_LOADENS4_14ComposedLayoutINS4_7SwizzleILi3ELi4ELi3EEENS4_18smem_ptr_flag_bitsILi8EEENST_INS5_IJNSA_ILi8EEESH_EEENS5_IJSH_SB_EEEEEEEvNS4_8identityES10_S1A_vS1B_EENS_8epilogue10collective6detail29Sm90TmaWarpSpecializedAdapterINS1E_15DefaultEpilogueISJ_SK_SK_NS1D_6thread17LinearCombinationISJ_Li1EffLNS1I_9ScaleType4KindE0ELNS_15FloatRoundStyleE2ESJ_EENS1_15EpilogueDefaultEEEEEvvEEEEvNT_6ParamsE:
        .type           _ZN7cutlass13device_kernelINS_4gemm6kernel13GemmUniversalIN4cute5tupleIJiiiiEEENS1_10collective13CollectiveMmaINS1_37MainloopSm90TmaGmmaWarpSpecializedFP8ILi3ENS5_IJNS4_1CILi1EEESB_SB_EEENS1_32KernelTmaWarpSpecializedPingpongEEENS5_IJNSA_ILi64EEENSA_ILi256EEENSA_ILi128EEEEEENS_12float_e5m2_tENS5_IJlSB_lEEESJ_SK_NS4_8TiledMMAINS4_8MMA_AtomIJNS4_4SM904GMMA31MMA_64x256x32_F32E5M2E5M2_SS_TNILNSO_7ScaleInE1ELSQ_1EEEEEENS4_6LayoutISC_NS5_IJNSA_ILi0EEESU_SU_EEEEENS5_IJNS4_10UnderscoreESX_SX_EEEEENS4_13SM90_TMA_LOADENS4_14ComposedLayoutINS4_7SwizzleILi3ELi4ELi3EEENS4_18smem_ptr_flag_bitsILi8EEENST_INS5_IJNSA_ILi8EEESH_EEENS5_IJSH_SB_EEEEEEEvNS4_8identityES10_S1A_vS1B_EENS_8epilogue10collective6detail29Sm90TmaWarpSpecializedAdapterINS1E_15DefaultEpilogueISJ_SK_SK_NS1D_6thread17LinearCombinationISJ_Li1EffLNS1I_9ScaleType4KindE0ELNS_15FloatRoundStyleE2ESJ_EENS1_15EpilogueDefaultEEEEEvvEEEEvNT_6ParamsE,@function
        .size           _ZN7cutlass13device_kernelINS_4gemm6kernel13GemmUniversalIN4cute5tupleIJiiiiEEENS1_10collective13CollectiveMmaINS1_37MainloopSm90TmaGmmaWarpSpecializedFP8ILi3ENS5_IJNS4_1CILi1EEESB_SB_EEENS1_32KernelTmaWarpSpecializedPingpongEEENS5_IJNSA_ILi64EEENSA_ILi256EEENSA_ILi128EEEEEENS_12float_e5m2_tENS5_IJlSB_lEEESJ_SK_NS4_8TiledMMAINS4_8MMA_AtomIJNS4_4SM904GMMA31MMA_64x256x32_F32E5M2E5M2_SS_TNILNSO_7ScaleInE1ELSQ_1EEEEEENS4_6LayoutISC_NS5_IJNSA_ILi0EEESU_SU_EEEEENS5_IJNS4_10UnderscoreESX_SX_EEEEENS4_13SM90_TMA_LOADENS4_14ComposedLayoutINS4_7SwizzleILi3ELi4ELi3EEENS4_18smem_ptr_flag_bitsILi8EEENST_INS5_IJNSA_ILi8EEESH_EEENS5_IJSH_SB_EEEEEEEvNS4_8identityES10_S1A_vS1B_EENS_8epilogue10collective6detail29Sm90TmaWarpSpecializedAdapterINS1E_15DefaultEpilogueISJ_SK_SK_NS1D_6thread17LinearCombinationISJ_Li1EffLNS1I_9ScaleType4KindE0ELNS_15FloatRoundStyleE2ESJ_EENS1_15EpilogueDefaultEEEEEvvEEEEvNT_6ParamsE,(.L_x_330 - _ZN7cutlass13device_kernelINS_4gemm6kernel13GemmUniversalIN4cute5tupleIJiiiiEEENS1_10collective13CollectiveMmaINS1_37MainloopSm90TmaGmmaWarpSpecializedFP8ILi3ENS5_IJNS4_1CILi1EEESB_SB_EEENS1_32KernelTmaWarpSpecializedPingpongEEENS5_IJNSA_ILi64EEENSA_ILi256EEENSA_ILi128EEEEEENS_12float_e5m2_tENS5_IJlSB_lEEESJ_SK_NS4_8TiledMMAINS4_8MMA_AtomIJNS4_4SM904GMMA31MMA_64x256x32_F32E5M2E5M2_SS_TNILNSO_7ScaleInE1ELSQ_1EEEEEENS4_6LayoutISC_NS5_IJNSA_ILi0EEESU_SU_EEEEENS5_IJNS4_10UnderscoreESX_SX_EEEEENS4_13SM90_TMA_LOADENS4_14ComposedLayoutINS4_7SwizzleILi3ELi4ELi3EEENS4_18smem_ptr_flag_bitsILi8EEENST_INS5_IJNSA_ILi8EEESH_EEENS5_IJSH_SB_EEEEEEEvNS4_8identityES10_S1A_vS1B_EENS_8epilogue10collective6detail29Sm90TmaWarpSpecializedAdapterINS1E_15DefaultEpilogueISJ_SK_SK_NS1D_6thread17LinearCombinationISJ_Li1EffLNS1I_9ScaleType4KindE0ELNS_15FloatRoundStyleE2ESJ_EENS1_15EpilogueDefaultEEEEEvvEEEEvNT_6ParamsE)
        .other          _ZN7cutlass13device_kernelINS_4gemm6kernel13GemmUniversalIN4cute5tupleIJiiiiEEENS1_10collective13CollectiveMmaINS1_37MainloopSm90TmaGmmaWarpSpecializedFP8ILi3ENS5_IJNS4_1CILi1EEESB_SB_EEENS1_32KernelTmaWarpSpecializedPingpongEEENS5_IJNSA_ILi64EEENSA_ILi256EEENSA_ILi128EEEEEENS_12float_e5m2_tENS5_IJlSB_lEEESJ_SK_NS4_8TiledMMAINS4_8MMA_AtomIJNS4_4SM904GMMA31MMA_64x256x32_F32E5M2E5M2_SS_TNILNSO_7ScaleInE1ELSQ_1EEEEEENS4_6LayoutISC_NS5_IJNSA_ILi0EEESU_SU_EEEEENS5_IJNS4_10UnderscoreESX_SX_EEEEENS4_13SM90_TMA_LOADENS4_14ComposedLayoutINS4_7SwizzleILi3ELi4ELi3EEENS4_18smem_ptr_flag_bitsILi8EEENST_INS5_IJNSA_ILi8EEESH_EEENS5_IJSH_SB_EEEEEEEvNS4_8identityES10_S1A_vS1B_EENS_8epilogue10collective6detail29Sm90TmaWarpSpecializedAdapterINS1E_15DefaultEpilogueISJ_SK_SK_NS1D_6thread17LinearCombinationISJ_Li1EffLNS1I_9ScaleType4KindE0ELNS_15FloatRoundStyleE2ESJ_EENS1_15EpilogueDefaultEEEEEvvEEEEvNT_6ParamsE,@"STO_CUDA_ENTRY STV_DEFAULT"
_ZN7cutlass13device_kernelINS_4gemm6kernel13GemmUniversalIN4cute5tupleIJiiiiEEENS1_10collective13CollectiveMmaINS1_37MainloopSm90TmaGmmaWarpSpecializedFP8ILi3ENS5_IJNS4_1CILi1EEESB_SB_EEENS1_32KernelTmaWarpSpecializedPingpongEEENS5_IJNSA_ILi64EEENSA_ILi256EEENSA_ILi128EEEEEENS_12float_e5m2_tENS5_IJlSB_lEEESJ_SK_NS4_8TiledMMAINS4_8MMA_AtomIJNS4_4SM904GMMA31MMA_64x256x32_F32E5M2E5M2_SS_TNILNSO_7ScaleInE1ELSQ_1EEEEEENS4_6LayoutISC_NS5_IJNSA_ILi0EEESU_SU_EEEEENS5_IJNS4_10UnderscoreESX_SX_EEEEENS4_13SM90_TMA_LOADENS4_14ComposedLayoutINS4_7SwizzleILi3ELi4ELi3EEENS4_18smem_ptr_flag_bitsILi8EEENST_INS5_IJNSA_ILi8EEESH_EEENS5_IJSH_SB_EEEEEEEvNS4_8identityES10_S1A_vS1B_EENS_8epilogue10collective6detail29Sm90TmaWarpSpecializedAdapterINS1E_15DefaultEpilogueISJ_SK_SK_NS1D_6thread17LinearCombinationISJ_Li1EffLNS1I_9ScaleType4KindE0ELNS_15FloatRoundStyleE2ESJ_EENS1_15EpilogueDefaultEEEEEvvEEEEvNT_6ParamsE:
[----:B------:R-:W0:Y:S02]  /*0000*/  LDC R1, c[0x0][0x28] ;  /* 0x00000a00ff017b82 */ /* 0x000e240000000800 */
[----:B0-----:R-:W-:Y:S01]  /*0010*/  VIADD R1, R1, 0xfffffef8 ;  /* 0xfffffef801017836 */ /* 0x001fe20000000000 */
[----:B------:R-:W0:Y:S01]  /*0020*/  S2R R3, SR_TID.X ;  /* 0x0000000000037919 */ /* 0x000e220000002100 */
[----:B------:R-:W-:Y:S01]  /*0030*/  ELECT P0, URZ, PT ;  /* 0x00000000003f782f */ /* 0x000fe20003800000 */
[----:B------:R-:W-:Y:S01]  /*0040*/  BSSY B0, `(.L_x_0) ;  /* 0x0000014000007945 */ /* 0x000fe20003800000 */
[----:B0-----:R-:W-:-:S05]  /*0050*/  SHF.R.U32.HI R0, RZ, 0x5, R3 ;  /* 0x00000005ff007819 */ /* 0x001fca0000011603 */
[----:B------:R-:W0:Y:S02]  /*0060*/  SHFL.IDX PT, R2, R0, RZ, 0x1f ;  /* 0x00001fff00027589 */ /* 0x000e2400000e0000 */
[----:B0-----:R-:W-:Y:S02]  /*0070*/  R2UR UR6, R2 ;  /* 0x00000000020672ca */ /* 0x001fe400000e0000 */
[----:B------:R-:W-:-:S05]  /*0080*/  SHF.R.U32.HI R2, RZ, 0x7, R3 ;  /* 0x00000007ff027819 */ /* 0x000fca0000011603 */
[----:B------:R0:W1:Y:S06]  /*0090*/  SHFL.IDX PT, R4, R2, RZ, 0x1f ;  /* 0x00001fff02047589 */ /* 0x00006c00000e0000 */
[----:B------:R-:W-:Y:S02]  /*00a0*/  USHF.R.S32.HI UR4, URZ, 0x1f, UR6 ;  /* 0x0000001f3f047899 */ /* 0x000fe40008011406 */
[----:B------:R-:W-:Y:S02]  /*00b0*/  ISETP.NE.OR P0, PT, RZ, UR6, !P0 ;  /* 0x00000006ff007c0c */ /* 0x000fe4000c705670 */
[----:B------:R-:W-:-:S04]  /*00c0*/  ULEA.HI UR4, UR4, UR6, URZ, 0x2 ;  /* 0x0000000604047291 */ /* 0x000fc8000f8f103f */
[----:B------:R-:W-:-:S04]  /*00d0*/  ULOP3.LUT UR4, UR4, 0xfffffffc, URZ, 0xc0, !UPT ;  /* 0xfffffffc04047892 */ /* 0x000fc8000f8ec03f */
[----:B------:R-:W-:-:S03]  /*00e0*/  UIADD3 UR6, UR6, -UR4, URZ ;  /* 0x8000000406067290 */ /* 0x000fc6000fffe03f */
[----:B0-----:R-:W-:Y:S09]  /*00f0*/  @P0 BRA `(.L_x_1) ;  /* 0x0000000000200947 */ /* 0x001ff20003800000 */
[----:B------:R-:W-:Y:S02]  /*0100*/  ULDC.64 UR4, c[0x0][0x198] ;  /* 0x0000660000047ab9 */ /* 0x000fe40000000a00 */
[----:B------:R-:W-:Y:S02]  /*0110*/  UIADD3 UR8, UP0, UR4, 0xf0, URZ ;  /* 0x000000f004087890 */ /* 0x000fe4000ff1e03f */
[----:B------:R-:W-:Y:S02]  /*0120*/  UIADD3 UR4, UP1, UR4, 0x1f0, URZ ;  /* 0x000001f004047890 */ /* 0x000fe4000ff3e03f */
[----:B------:R-:W-:Y:S02]  /*0130*/  UIADD3.X UR9, URZ, UR5, URZ, UP0, !UPT ;  /* 0x000000053f097290 */ /* 0x000fe400087fe43f */
[----:B------:R-:W-:-:S07]  /*0140*/  UIADD3.X UR5, URZ, UR5, URZ, UP1, !UPT ;  /* 0x000000053f057290 */ /* 0x000fce0008ffe43f */
[----:B------:R0:W-:Y:S02]  /*0150*/  UTMACCTL.PF [UR8] ;  /* 0x00000000080079b9 */ /* 0x0001e40008040000 */
[----:B------:R0:W-:Y:S02]  /*0160*/  UTMACCTL.PF [UR4] ;  /* 0x00000000040079b9 */ /* 0x0001e40008040000 */
[----:B0-----:R-:W-:Y:S01]  /*0170*/  NOP ;  /* 0x0000000000007918 */ /* 0x001fe20000000000 */
.L_x_1:
[----:B------:R-:W-:Y:S05]  /*0180*/  BSYNC B0 ;  /* 0x0000000000007941 */ /* 0x000fea0003800000 */
.L_x_0:
[----:B------:R-:W0:Y:S01]  /*0190*/  SHFL.IDX PT, R5, R0, RZ, 0x1f ;  /* 0x00001fff00057589 */ /* 0x000e2200000e0000 */
[----:B-1----:R-:W-:Y:S01]  /*01a0*/  R2UR UR13, R4 ;  /* 0x00000000040d72ca */ /* 0x002fe200000e0000 */
[----:B------:R-:W-:-:S04]  /*01b0*/  UISETP.NE.AND UP0, UPT, UR6, 0x3, UPT ;  /* 0x000000030600788c */ /* 0x000fc8000bf05270 */
[----:B------:R-:W-:-:S08]  /*01c0*/  UISETP.EQ.OR UP0, UPT, UR6, URZ, !UP0 ;  /* 0x0000003f0600728c */ /* 0x000fd0000c702670 */
[----:B------:R-:W-:Y:S02]  /*01d0*/  UIADD3 UR12, UR13, -0x1, URZ ;  /* 0xffffffff0d0c7890 */ /* 0x000fe4000fffe03f */
[----:B------:R-:W-:Y:S02]  /*01e0*/  UISETP.EQ.AND UP0, UPT, UR13, URZ, UP0 ;  /* 0x0000003f0d00728c */ /* 0x000fe40008702270 */
[----:B------:R-:W-:Y:S02]  /*01f0*/  UISETP.GE.U32.AND UP1, UPT, UR12, 0x2, UPT ;  /* 0x000000020c00788c */ /* 0x000fe4000bf26070 */
[----:B------:R-:W-:Y:S01]  /*0200*/  USEL UR15, URZ, 0x1, !UP0 ;  /* 0x000000013f0f7887 */ /* 0x000fe2000c000000 */
[----:B0-----:R-:W-:-:S03]  /*0210*/  ISETP.NE.AND P0, PT, R5, RZ, PT ;  /* 0x000000ff0500720c */ /* 0x001fc60003f05270 */
[----:B------:R-:W-:-:S10]  /*0220*/  USEL UR15, UR15, 0x2, UP1 ;  /* 0x000000020f0f7887 */ /* 0x000fd40008800000 */
[----:B------:R-:W-:Y:S05]  /*0230*/  @P0 BRA `(.L_x_2) ;  /* 0x0000000000500947 */ /* 0x000fea0003800000 */
[----:B------:R-:W0:Y:S01]  /*0240*/  S2UR UR7, SR_CgaCtaId ;  /* 0x00000000000779c3 */ /* 0x000e220000008800 */
[----:B------:R-:W-:Y:S01]  /*0250*/  UMOV UR4, 0x400 ;  /* 0x0000040000047882 */ /* 0x000fe20000000000 */
[----:B------:R-:W-:Y:S01]  /*0260*/  UMOV UR5, 0x1 ;  /* 0x0000000100057882 */ /* 0x000fe20000000000 */
[----:B------:R-:W-:Y:S01]  /*0270*/  UMOV UR8, 0x80 ;  /* 0x0000008000087882 */ /* 0x000fe20000000000 */
[----:B------:R-:W-:Y:S01]  /*0280*/  ELECT P0, URZ, PT ;  /* 0x00000000003f782f */ /* 0x000fe20003800000 */
[----:B------:R-:W-:-:S04]  /*0290*/  UIADD3 UR8, -UR8, 0x100000, URZ ;  /* 0x0010000008087890 */ /* 0x000fc8000fffe13f */
[----:B------:R-:W-:Y:S02]  /*02a0*/  USHF.L.U32 UR9, UR8, 0xb, URZ ;  /* 0x0000000b08097899 */ /* 0x000fe4000800063f */
[----:B------:R-:W-:Y:S02]  /*02b0*/  USHF.L.U32 UR8, UR8, 0x1, URZ ;  /* 0x0000000108087899 */ /* 0x000fe4000800063f */
[----:B0-----:R-:W-:Y:S02]  /*02c0*/  ULEA UR7, UR7, UR4, 0x18 ;  /* 0x0000000407077291 */ /* 0x001fe4000f8ec03f */
[----:B------:R-:W-:-:S04]  /*02d0*/  UIADD3 UR4, -UR5, 0x100000, URZ ;  /* 0x0010000005047890 */ /* 0x000fc8000fffe13f */
[----:B------:R-:W-:Y:S02]  /*02e0*/  USHF.L.U32 UR5, UR4, 0xb, URZ ;  /* 0x0000000b04057899 */ /* 0x000fe4000800063f */
[----:B------:R-:W-:Y:S01]  /*02f0*/  USHF.L.U32 UR4, UR4, 0x1, URZ ;  /* 0x0000000104047899 */ /* 0x000fe2000800063f */
[----:B------:R-:W0:Y:S11]  /*0300*/  FENCE.VIEW.ASYNC.S ;  /* 0x00000000000073c6 */ /* 0x000e360000000000 */
[----:B0-----:R0:W1:Y:S01]  /*0310*/  SYNCS.EXCH.64 URZ, [UR7], UR4 ;  /* 0x00000004073f75b2 */ /* 0x0010620008000100 */
[----:B------:R0:W2:Y:S01]  /*0320*/  SYNCS.EXCH.64 URZ, [UR7+0x18], UR8 ;  /* 0x00001808073f75b2 */ /* 0x0000a20008000100 */
[----:B------:R0:W3:Y:S01]  /*0330*/  SYNCS.EXCH.64 URZ, [UR7+0x8], UR4 ;  /* 0x00000804073f75b2 */ /* 0x0000e20008000100 */
[----:B------:R0:W4:Y:S01]  /*0340*/  SYNCS.EXCH.64 URZ, [UR7+0x20], UR8 ;  /* 0x00002008073f75b2 */ /* 0x0001220008000100 */
[----:B------:R0:W0:Y:S01]  /*0350*/  SYNCS.EXCH.64 URZ, [UR7+0x10], UR4 ;  /* 0x00001004073f75b2 */ /* 0x0000220008000100 */
[----:B------:R0:W0:Y:S01]  /*0360*/  SYNCS.EXCH.64 URZ, [UR7+0x28], UR8 ;  /* 0x00002808073f75b2 */ /* 0x0000220008000100 */
[----:B------:R-:W-:Y:S01]  /*0370*/  NOP ;  /* 0x0000000000007918 */ /* 0x000fe20000000000 */
.L_x_2:
[----:B------:R-:W5:Y:S01]  /*0380*/  SHFL.IDX PT, R5, R0, RZ, 0x1f ;  /* 0x00001fff00057589 */ /* 0x000f6200000e0000 */
[----:B------:R-:W-:Y:S01]  /*0390*/  ELECT P0, URZ, PT ;  /* 0x00000000003f782f */ /* 0x000fe20003800000 */
[----:B------:R-:W-:Y:S01]  /*03a0*/  NOP ;  /* 0x0000000000007918 */ /* 0x000fe20000000000 */
[----:B------:R-:W-:Y:S01]  /*03b0*/  ELECT P1, URZ, PT ;  /* 0x00000000003f782f */ /* 0x000fe20003820000 */
[----:B------:R1:W2:Y:S01]  /*03c0*/  SHFL.IDX PT, R4, R0, RZ, 0x1f ;  /* 0x00001fff00047589 */ /* 0x0002a200000e0000 */
[----:B0-----:R-:W-:Y:S01]  /*03d0*/  UMOV UR4, 0x20 ;  /* 0x0000002000047882 */ /* 0x001fe20000000000 */
[----:B------:R-:W-:Y:S01]  /*03e0*/  UMOV UR9, 0x80 ;  /* 0x0000008000097882 */ /* 0x000fe20000000000 */
[----:B------:R-:W-:Y:S01]  /*03f0*/  NOP ;  /* 0x0000000000007918 */ /* 0x000fe20000000000 */
[----:B------:R-:W0:Y:S01]  /*0400*/  SHFL.IDX PT, R2, R2, RZ, 0x1f ;  /* 0x00001fff02027589 */ /* 0x000e2200000e0000 */
[----:B------:R-:W-:Y:S01]  /*0410*/  ULDC.64 UR20, c[0x0][0x208] ;  /* 0x0000820000147ab9 */ /* 0x000fe20000000a00 */
[----:B-1----:R-:W-:-:S04]  /*0420*/  SHF.R.S32.HI R0, RZ, 0x1f, R3 ;  /* 0x0000001fff007819 */ /* 0x002fc80000011403 */
[----:B------:R-:W-:-:S04]  /*0430*/  LEA.HI R0, R0, R3, RZ, 0x7 ;  /* 0x0000000300007211 */ /* 0x000fc800078f38ff */
[----:B------:R-:W-:Y:S02]  /*0440*/  LOP3.LUT R0, R0, 0xffffff80, RZ, 0xc0, !PT ;  /* 0xffffff8000007812 */ /* 0x000fe400078ec0ff */
[----:B-----5:R-:W-:Y:S02]  /*0450*/  ISETP.NE.OR P0, PT, R5, RZ, !P0 ;  /* 0x000000ff0500720c */ /* 0x020fe40004705670 */
[----:B--2---:R-:W-:Y:S02]  /*0460*/  ISETP.NE.OR P1, PT, R4, RZ, !P1 ;  /* 0x000000ff0400720c */ /* 0x004fe40004f25670 */
[----:B0-----:R-:W-:Y:S01]  /*0470*/  R2UR UR18, R2 ;  /* 0x00000000021272ca */ /* 0x001fe200000e0000 */
[----:B------:R-:W-:-:S08]  /*0480*/  IMAD.IADD R2, R3, 0x1, -R0 ;  /* 0x0000000103027824 */ /* 0x000fd000078e0a00 */
[----:B------:R-:W-:Y:S02]  /*0490*/  VOTEU.ALL UP0, P0 ;  /* 0x00000000003f7886 */ /* 0x000fe40000000000 */
[----:B------:R-:W-:-:S03]  /*04a0*/  VOTEU.ALL UP1, P1 ;  /* 0x00000000003f7886 */ /* 0x000fc60000820000 */
[----:B------:R-:W0:Y:S01]  /*04b0*/  @!UP0 S2UR UR8, SR_CgaCtaId ;  /* 0x00000000000889c3 */ /* 0x000e220000008800 */
[----:B------:R-:W-:Y:S01]  /*04c0*/  @!UP0 UMOV UR7, 0x400 ;  /* 0x0000040000078882 */ /* 0x000fe20000000000 */
[----:B------:R-:W-:-:S04]  /*04d0*/  @!UP0 UIADD3 UR4, -UR4, 0x100000, URZ ;  /* 0x0010000004048890 */ /* 0x000fc8000fffe13f */
[----:B------:R-:W-:Y:S02]  /*04e0*/  @!UP0 USHF.L.U32 UR5, UR4, 0xb, URZ ;  /* 0x0000000b04058899 */ /* 0x000fe4000800063f */
[----:B------:R-:W-:Y:S01]  /*04f0*/  @!UP0 USHF.L.U32 UR4, UR4, 0x1, URZ ;  /* 0x0000000104048899 */ /* 0x000fe2000800063f */
[----:B------:R-:W-:Y:S01]  /*0500*/  @!UP1 UMOV UR10, 0x400 ;  /* 0x00000400000a9882 */ /* 0x000fe20000000000 */
[----:B------:R-:W-:Y:S01]  /*0510*/  VOTEU.ALL UP2, P1 ;  /* 0x00000000003f7886 */ /* 0x000fe20000840000 */
[----:B------:R-:W-:Y:S01]  /*0520*/  VOTEU.ALL UP3, P1 ;  /* 0x00000000003f7886 */ /* 0x000fe20000860000 */
[----:B------:R-:W-:Y:S01]  /*0530*/  VOTEU.ALL UP4, P1 ;  /* 0x00000000003f7886 */ /* 0x000fe20000880000 */
[----:B------:R-:W1:Y:S01]  /*0540*/  @!UP1 S2UR UR11, SR_CgaCtaId ;  /* 0x00000000000b99c3 */ /* 0x000e620000008800 */
[----:B------:R-:W-:Y:S01]  /*0550*/  VOTEU.ALL UP5, P1 ;  /* 0x00000000003f7886 */ /* 0x000fe200008a0000 */
[----:B------:R-:W-:Y:S01]  /*0560*/  ISETP.NE.AND P1, PT, RZ, UR13, PT ;  /* 0x0000000dff007c0c */ /* 0x000fe2000bf25270 */
[----:B0-----:R-:W-:-:S02]  /*0570*/  @!UP0 ULEA UR7, UR8, UR7, 0x18 ;  /* 0x0000000708078291 */ /* 0x001fc4000f8ec03f */
[----:B------:R-:W-:-:S04]  /*0580*/  @!UP1 UIADD3 UR8, -UR9, 0x100000, URZ ;  /* 0x0010000009089890 */ /* 0x000fc8000fffe13f */
[----:B------:R-:W-:Y:S02]  /*0590*/  @!UP1 USHF.L.U32 UR9, UR8, 0xb, URZ ;  /* 0x0000000b08099899 */ /* 0x000fe4000800063f */
[----:B------:R-:W-:Y:S01]  /*05a0*/  @!UP1 USHF.L.U32 UR8, UR8, 0x1, URZ ;  /* 0x0000000108089899 */ /* 0x000fe2000800063f */
[----:B------:R-:W-:Y:S01]  /*05b0*/  VOTEU.ALL UP0, P0 ;  /* 0x00000000003f7886 */ /* 0x000fe20000000000 */
[----:B-1----:R-:W-:Y:S01]  /*05c0*/  @!UP1 ULEA UR10, UR11, UR10, 0x18 ;  /* 0x0000000a0b0a9291 */ /* 0x002fe2000f8ec03f */
[----:B------:R-:W-:Y:S01]  /*05d0*/  VOTEU.ALL UP1, P0 ;  /* 0x00000000003f7886 */ /* 0x000fe20000020000 */
[----:B------:R-:W0:Y:S02]  /*05e0*/  FENCE.VIEW.ASYNC.S ;  /* 0x00000000000073c6 */ /* 0x000e240000000000 */
[----:B0-----:R-:W3:Y:S02]  /*05f0*/  @!UP0 SYNCS.EXCH.64 URZ, [UR7+0x60], UR4 ;  /* 0x00006004073f85b2 */ /* 0x001ee40008000100 */
[----:B------:R0:W3:Y:S01]  /*0600*/  @!UP1 SYNCS.EXCH.64 URZ, [UR7+0x68], UR4 ;  /* 0x00006804073f95b2 */ /* 0x0000e20008000100 */
[----:B------:R-:W-:Y:S01]  /*0610*/  NOP ;  /* 0x0000000000007918 */ /* 0x000fe20000000000 */
[----:B0-----:R-:W-:-:S02]  /*0620*/  ULDC.64 UR4, c[0x0][0x598] ;  /* 0x0001660000047ab9 */ /* 0x001fc40000000a00 */
[----:B------:R-:W-:Y:S02]  /*0630*/  ISETP.NE.U32.AND P0, PT, RZ, UR4, PT ;  /* 0x00000004ff007c0c */ /* 0x000fe4000bf05070 */
[----:B------:R0:W3:Y:S02]  /*0640*/  @!UP2 SYNCS.EXCH.64 URZ, [UR10+0x40], UR8 ;  /* 0x000040080a3fa5b2 */ /* 0x0000e40008000100 */
[----:B------:R-:W-:Y:S01]  /*0650*/  ISETP.NE.AND.EX P0, PT, RZ, UR5, PT, P0 ;  /* 0x00000005ff007c0c */ /* 0x000fe2000bf05300 */
[----:B------:R0:W3:Y:S01]  /*0660*/  @!UP3 SYNCS.EXCH.64 URZ, [UR10+0x48], UR8 ;  /* 0x000048080a3fb5b2 */ /* 0x0000e20008000100 */
[----:B------:R0:W3:Y:S01]  /*0670*/  @!UP4 SYNCS.EXCH.64 URZ, [UR10+0x50], UR8 ;  /* 0x000050080a3fc5b2 */ /* 0x0000e20008000100 */
[----:B------:R0:W3:Y:S01]  /*0680*/  @!UP5 SYNCS.EXCH.64 URZ, [UR10+0x58], UR8 ;  /* 0x000058080a3fd5b2 */ /* 0x0000e20008000100 */
[----:B------:R-:W-:Y:S01]  /*0690*/  NOP ;  /* 0x0000000000007918 */ /* 0x000fe20000000000 */
[----:B---34-:R-:W-:Y:S08]  /*06a0*/  BAR.SYNC.DEFER_BLOCKING 0x0 ;  /* 0x0000000000007b1d */ /* 0x018ff00000010000 */
[----:B0-----:R-:W-:Y:S05]  /*06b0*/  @!P0 BRA `(.L_x_3) ;  /* 0x0000000000208947 */ /* 0x001fea0003800000 */
[----:B------:R-:W0:Y:S02]  /*06c0*/  LDC.64 R4, c[0x0][0x598] ;  /* 0x00016600ff047b82 */ /* 0x000e240000000a00 */
[----:B0-----:R-:W2:Y:S02]  /*06d0*/  LDG.E.64 R4, desc[UR20][R4.64] ;  /* 0x0000001404047981 */ /* 0x001ea4000c1e1b00 */
[----:B--2---:R-:W-:-:S04]  /*06e0*/  ISETP.NE.U32.AND P0, PT, R4, RZ, PT ;  /* 0x000000ff0400720c */ /* 0x004fc80003f05070 */
[----:B------:R-:W-:-:S13]  /*06f0*/  ISETP.NE.AND.EX P0, PT, R5, RZ, PT, P0 ;  /* 0x000000ff0500720c */ /* 0x000fda0003f05300 */
[----:B------:R-:W-:Y:S05]  /*0700*/  @!P0 BRA `(.L_x_3) ;  /* 0x00000000000c8947 */ /* 0x000fea0003800000 */
[----:B------:R-:W2:Y:S02]  /*0710*/  LD.E R4, desc[UR20][R4.64] ;  /* 0x0000001404047980 */ /* 0x000ea4000c101900 */
[----:B--2---:R-:W-:Y:S01]  /*0720*/  R2UR UR32, R4 ;  /* 0x00000000042072ca */ /* 0x004fe200000e0000 */
[----:B------:R-:W-:-:S14]  /*0730*/  BRA `(.L_x_4) ;  /* 0x0000000000247947 */ /* 0x000fdc0003800000 */
.L_x_3:
[----:B------:R-:W-:Y:S02]  /*0740*/  ULDC.64 UR4, c[0x0][0x588] ;  /* 0x0001620000047ab9 */ /* 0x000fe40000000a00 */
[----:B------:R-:W-:-:S04]  /*0750*/  ISETP.NE.U32.AND P0, PT, RZ, UR4, PT ;  /* 0x00000004ff007c0c */ /* 0x000fc8000bf05070 */
[----:B------:R-:W-:-:S13]  /*0760*/  ISETP.NE.AND.EX P0, PT, RZ, UR5, PT, P0 ;  /* 0x00000005ff007c0c */ /* 0x000fda000bf05300 */
[----:B------:R-:W-:Y:S05]  /*0770*/  @!P0 BRA `(.L_x_5) ;  /* 0x0000000000108947 */ /* 0x000fea0003800000 */
[----:B------:R-:W0:Y:S02]  /*0780*/  LDC.64 R4, c[0x0][0x588] ;  /* 0x00016200ff047b82 */ /* 0x000e240000000a00 */
[----:B0-----:R-:W2:Y:S02]  /*0790*/  LDG.E R4, desc[UR20][R4.64] ;  /* 0x0000001404047981 */ /* 0x001ea4000c1e1900 */
[----:B--2---:R-:W-:Y:S01]  /*07a0*/  R2UR UR32, R4 ;  /* 0x00000000042072ca */ /* 0x004fe200000e0000 */
[----:B------:R-:W-:-:S14]  /*07b0*/  BRA `(.L_x_4) ;  /* 0x0000000000047947 */ /* 0x000fdc0003800000 */
.L_x_5:
[----:B------:R-:W-:-:S05]  /*07c0*/  ULDC UR32, c[0x0][0x580] ;  /* 0x0001600000207ab9 */ /* 0x000fca0000000800 */
.L_x_4:
[----:B------:R-:W-:Y:S02]  /*07d0*/  ULDC.64 UR4, c[0x0][0x5a0] ;  /* 0x0001680000047ab9 */ /* 0x000fe40000000a00 */
[----:B------:R-:W-:-:S04]  /*07e0*/  ISETP.NE.U32.AND P0, PT, RZ, UR4, PT ;  /* 0x00000004ff007c0c */ /* 0x000fc8000bf05070 */
[----:B------:R-:W-:-:S13]  /*07f0*/  ISETP.NE.AND.EX P0, PT, RZ, UR5, PT, P0 ;  /* 0x00000005ff007c0c */ /* 0x000fda000bf05300 */
[----:B------:R-:W-:Y:S05]  /*0800*/  @!P0 BRA `(.L_x_6) ;  /* 0x0000000000208947 */ /* 0x000fea0003800000 */
        /* <DEDUP_REMOVED lines=8> */
.L_x_6:
        /* <DEDUP_REMOVED lines=8> */
.L_x_8:
[----:B------:R-:W-:-:S05]  /*0910*/  ULDC UR31, c[0x0][0x584] ;  /* 0x00016100001f7ab9 */ /* 0x000fca0000000800 */
.L_x_7:
[----:B------:R-:W0:Y:S01]  /*0920*/  LDC R0, c[0x0][0x65c] ;  /* 0x00019700ff007b82 */ /* 0x000e220000000800 */
[----:B------:R-:W1:Y:S01]  /*0930*/  S2R R12, SR_CTAID.Y ;  /* 0x00000000000c7919 */ /* 0x000e620000002600 */
[----:B------:R-:W-:Y:S01]  /*0940*/  IMAD.MOV.U32 R5, RZ, RZ, RZ ;  /* 0x000000ffff057224 */ /* 0x000fe200078e00ff */
[----:B------:R-:W-:Y:S01]  /*0950*/  UISETP.NE.AND UP0, UPT, UR13, 0x2, UPT ;  /* 0x000000020d00788c */ /* 0x000fe2000bf05270 */
[----:B------:R-:W2:Y:S01]  /*0960*/  S2R R4, SR_CTAID.X ;  /* 0x0000000000047919 */ /* 0x000ea20000002500 */
[----:B------:R-:W-:Y:S01]  /*0970*/  ULDC UR7, c[0x0][0x28c] ;  /* 0x0000a30000077ab9 */ /* 0x000fe20000000800 */
[----:B------:R-:W-:Y:S01]  /*0980*/  UMOV UR5, URZ ;  /* 0x0000003f00057c82 */ /* 0x000fe20008000000 */
[----:B------:R-:W-:Y:S02]  /*0990*/  UIADD3 UR7, UR7, 0x7f, URZ ;  /* 0x0000007f07077890 */ /* 0x000fe4000fffe03f */
[----:B------:R-:W-:Y:S01]  /*09a0*/  PLOP3.LUT P0, PT, PT, PT, UP0, 0x80, 0x0 ;  /* 0x000000000000781c */ /* 0x000fe20003f0f008 */
[----:B------:R-:W-:Y:S01]  /*09b0*/  UMOV UR4, URZ ;  /* 0x0000003f00047c82 */ /* 0x000fe20008000000 */
[----:B------:R-:W-:Y:S01]  /*09c0*/  ULDC.64 UR22, c[0x0][0x650] ;  /* 0x0001940000167ab9 */ /* 0x000fe20000000a00 */
[----:B------:R-:W-:-:S04]  /*09d0*/  USHF.R.S32.HI UR10, URZ, 0x1f, UR7 ;  /* 0x0000001f3f0a7899 */ /* 0x000fc80008011407 */
[----:B------:R-:W-:-:S04]  /*09e0*/  ULEA.HI UR10, UR10, UR7, URZ, 0x7 ;  /* 0x000000070a0a7291 */ /* 0x000fc8000f8f383f */
[----:B------:R-:W-:Y:S01]  /*09f0*/  USHF.R.S32.HI UR14, URZ, 0x7, UR10 ;  /* 0x000000073f0e7899 */ /* 0x000fe2000801140a */
[----:B0-----:R-:W-:-:S13]  /*0a00*/  ISETP.NE.AND P2, PT, R0, 0x1, PT ;  /* 0x000000010000780c */ /* 0x001fda0003f45270 */
[----:B------:R-:W2:Y:S01]  /*0a10*/  @P2 LDC R9, c[0x0][0x10] ;  /* 0x00000400ff092b82 */ /* 0x000ea20000000800 */
[----:B-1----:R-:W-:Y:S02]  /*0a20*/  @P2 IMAD.MOV.U32 R6, RZ, RZ, R12 ;  /* 0x000000ffff062224 */ /* 0x002fe400078e000c */
[----:B------:R-:W-:-:S05]  /*0a30*/  @P2 IMAD.MOV.U32 R7, RZ, RZ, RZ ;  /* 0x000000ffff072224 */ /* 0x000fca00078e00ff */
[----:B------:R-:W0:Y:S01]  /*0a40*/  @!P2 LDC R11, c[0x0][0xc] ;  /* 0x00000300ff0bab82 */ /* 0x000e220000000800 */
[----:B------:R-:W-:Y:S01]  /*0a50*/  ULDC UR8, c[0x0][0xc] ;  /* 0x0000030000087ab9 */ /* 0x000fe20000000800 */
[----:B------:R-:W-:Y:S01]  /*0a60*/  ULDC UR9, c[0x0][0x10] ;  /* 0x0000040000097ab9 */ /* 0x000fe20000000800 */
[----:B------:R-:W-:Y:S01]  /*0a70*/  ULDC UR7, c[0x0][0x14] ;  /* 0x0000050000077ab9 */ /* 0x000fe20000000800 */
[----:B------:R-:W-:-:S04]  /*0a80*/  UIMAD.WIDE.U32 UR8, UR8, UR9, URZ ;  /* 0x00000009080872a5 */ /* 0x000fc8000f8e003f */
[----:B------:R-:W-:Y:S02]  /*0a90*/  UIMAD.WIDE.U32 UR16, UR8, UR7, URZ ;  /* 0x00000007081072a5 */ /* 0x000fe4000f8e003f */
[----:B------:R-:W-:-:S04]  /*0aa0*/  UIMAD UR13, UR9, UR7, URZ ;  /* 0x00000007090d72a4 */ /* 0x000fc8000f8e023f */
[----:B------:R-:W-:Y:S01]  /*0ab0*/  UIADD3 UR13, UR17, UR13, URZ ;  /* 0x0000000d110d7290 */ /* 0x000fe2000fffe03f */
[----:B--2---:R-:W-:-:S04]  /*0ac0*/  @P2 IMAD.WIDE.U32 R8, R4, R9, R6 ;  /* 0x0000000904082225 */ /* 0x004fc800078e0006 */
[----:B------:R-:W-:Y:S02]  /*0ad0*/  @P2 IMAD.MOV.U32 R13, RZ, RZ, R8 ;  /* 0x000000ffff0d2224 */ /* 0x000fe400078e0008 */
[----:B0-----:R-:W-:-:S04]  /*0ae0*/  @!P2 IMAD.WIDE.U32 R6, R11, R12, R4 ;  /* 0x0000000c0b06a225 */ /* 0x001fc800078e0004 */
[----:B------:R-:W-:Y:S02]  /*0af0*/  @P2 IMAD.MOV.U32 R11, RZ, RZ, RZ ;  /* 0x000000ffff0b2224 */ /* 0x000fe400078e00ff */
[----:B------:R-:W-:Y:S02]  /*0b00*/  @!P2 IMAD.MOV.U32 R13, RZ, RZ, R6 ;  /* 0x000000ffff0da224 */ /* 0x000fe400078e0006 */
[----:B------:R-:W-:Y:S02]  /*0b10*/  @P2 IMAD.IADD R10, R9, 0x1, R11 ;  /* 0x00000001090a2824 */ /* 0x000fe400078e020b */
[----:B------:R-:W-:Y:S01]  /*0b20*/  @!P2 IMAD.MOV.U32 R10, RZ, RZ, R7 ;  /* 0x000000ffff0aa224 */ /* 0x000fe200078e0007 */
[----:B------:R0:W-:Y:S01]  /*0b30*/  STL [R1+0x78], R13 ;  /* 0x0000780d01007387 */ /* 0x0001e20000100800 */
[----:B------:R-:W-:Y:S02]  /*0b40*/  IMAD.MOV.U32 R18, RZ, RZ, R13 ;  /* 0x000000ffff127224 */ /* 0x000fe400078e000d */
[----:B------:R-:W-:Y:S01]  /*0b50*/  IMAD.MOV.U32 R19, RZ, RZ, R10 ;  /* 0x000000ffff137224 */ /* 0x000fe200078e000a */
[----:B------:R0:W-:Y:S01]  /*0b60*/  STL [R1+0x74], R10 ;  /* 0x0000740a01007387 */ /* 0x0001e20000100800 */
[----:B------:R-:W-:Y:S05]  /*0b70*/  @P0 BRA `(.L_x_9) ;  /* 0x0000000000280947 */ /* 0x000fea0003800000 */
[----:B------:R-:W-:Y:S01]  /*0b80*/  IADD3 R18, P0, R18, UR16, RZ ;  /* 0x0000001012127c10 */ /* 0x000fe2000ff1e0ff */
[----:B------:R-:W-:Y:S02]  /*0b90*/  UISETP.GE.U32.AND UP0, UPT, UR14, 0x3, UPT ;  /* 0x000000030e00788c */ /* 0x000fe4000bf06070 */
[----:B------:R-:W-:Y:S01]  /*0ba0*/  UIMAD.WIDE.U32 UR4, UR14, -0x55555555, URZ ;  /* 0xaaaaaaab0e0478a5 */ /* 0x000fe2000f8e003f */
[----:B------:R-:W-:Y:S01]  /*0bb0*/  IADD3.X R19, R19, UR13, RZ, P0, !PT ;  /* 0x0000000d13137c10 */ /* 0x000fe200087fe4ff */
[----:B------:R1:W-:Y:S02]  /*0bc0*/  STL [R1+0x78], R18 ;  /* 0x0000781201007387 */ /* 0x0003e40000100800 */
[----:B------:R-:W-:Y:S02]  /*0bd0*/  USHF.R.U32.HI UR5, URZ, 0x1, UR5 ;  /* 0x000000013f057899 */ /* 0x000fe40008011605 */
[----:B------:R1:W-:Y:S01]  /*0be0*/  STL [R1+0x74], R19 ;  /* 0x0000741301007387 */ /* 0x0003e20000100800 */
[----:B------:R-:W-:-:S02]  /*0bf0*/  UMOV UR4, URZ ;  /* 0x0000003f00047c82 */ /* 0x000fc40008000000 */
[----:B------:R-:W-:Y:S02]  /*0c00*/  @UP0 ULOP3.LUT UR4, UR5, 0x1, URZ, 0xc0, !UPT ;  /* 0x0000000105040892 */ /* 0x000fe4000f8ec03f */
[----:B------:R-:W-:-:S12]  /*0c10*/  UIMAD UR5, UR5, -0x3, UR14 ;  /* 0xfffffffd050578a4 */ /* 0x000fd8000f8e020e */
.L_x_9:
[----:B------:R-:W-:Y:S01]  /*0c20*/  IMAD.MOV.U32 R8, RZ, RZ, -0x1 ;  /* 0xffffffffff087424 */ /* 0x000fe200078e00ff */
[----:B------:R-:W-:Y:S01]  /*0c30*/  ISETP.GE.U32.AND P0, PT, R18, UR22, PT ;  /* 0x0000001612007c0c */ /* 0x000fe2000bf06070 */
[----:B------:R-:W-:Y:S01]  /*0c40*/  IMAD.MOV.U32 R6, RZ, RZ, -0x1 ;  /* 0xffffffffff067424 */ /* 0x000fe200078e00ff */
[----:B------:R-:W-:Y:S01]  /*0c50*/  PRMT R0, RZ, 0x7610, R0 ;  /* 0x00007610ff007816 */ /* 0x000fe20000000000 */
[----:B------:R-:W-:Y:S01]  /*0c60*/  IMAD.MOV.U32 R7, RZ, RZ, -0x1 ;  /* 0xffffffffff077424 */ /* 0x000fe200078e00ff */
[----:B------:R2:W-:Y:S01]  /*0c70*/  STL [R1+0x7c], R8 ;  /* 0x00007c0801007387 */ /* 0x0005e20000100800 */
[----:B------:R-:W-:-:S03]  /*0c80*/  ISETP.GE.U32.AND.EX P0, PT, R19, UR23, PT, P0 ;  /* 0x0000001713007c0c */ /* 0x000fc6000bf06100 */
[----:B------:R2:W-:Y:S04]  /*0c90*/  STL [R1+0x70], R6 ;  /* 0x0000700601007387 */ /* 0x0005e80000100800 */
[----:B------:R2:W-:Y:S06]  /*0ca0*/  STL [R1+0x80], R7 ;  /* 0x0000800701007387 */ /* 0x0005ec0000100800 */
[----:B------:R-:W-:Y:S05]  /*0cb0*/  @P0 BRA `(.L_x_10) ;  /* 0x0000000400680947 */ /* 0x000fea0003800000 */
[----:B------:R-:W3:Y:S01]  /*0cc0*/  LDC.64 R14, c[0x0][0x628] ;  /* 0x00018a00ff0e7b82 */ /* 0x000ee20000000a00 */
[----:B--2---:R-:W-:Y:S02]  /*0cd0*/  IMAD.MOV.U32 R6, RZ, RZ, R18 ;  /* 0x000000ffff067224 */ /* 0x004fe400078e0012 */
[----:B------:R-:W-:-:S05]  /*0ce0*/  IMAD.MOV.U32 R7, RZ, RZ, R19 ;  /* 0x000000ffff077224 */ /* 0x000fca00078e0013 */
[----:B------:R-:W2:Y:S08]  /*0cf0*/  LDC R0, c[0x0][0x630] ;  /* 0x00018c00ff007b82 */ /* 0x000eb00000000800 */
[----:B------:R-:W4:Y:S01]  /*0d00*/  LDC.64 R16, c[0x0][0x620] ;  /* 0x00018800ff107b82 */ /* 0x000f220000000a00 */
[----:B---3--:R-:W-:-:S04]  /*0d10*/  ISETP.NE.U32.AND P0, PT, R14, RZ, PT ;  /* 0x000000ff0e00720c */ /* 0x008fc80003f05070 */
[----:B------:R-:W-:-:S13]  /*0d20*/  ISETP.NE.AND.EX P0, PT, R15, RZ, PT, P0 ;  /* 0x000000ff0f00720c */ /* 0x000fda0003f05300 */
[----:B--2-4-:R-:W-:Y:S05]  /*0d30*/  @!P0 BRA `(.L_x_11) ;  /* 0x0000000000288947 */ /* 0x014fea0003800000 */
[----:B------:R-:W2:Y:S02]  /*0d40*/  LDC R11, c[0x0][0x634] ;  /* 0x00018d00ff0b7b82 */ /* 0x000ea40000000800 */
[----:B--2---:R-:W-:-:S05]  /*0d50*/  IADD3 R11, P0, R18, R11, RZ ;  /* 0x0000000b120b7210 */ /* 0x004fca0007f1e0ff */
[----:B0-----:R-:W-:-:S04]  /*0d60*/  IMAD.X R13, RZ, RZ, R19, P0 ;  /* 0x000000ffff0d7224 */ /* 0x001fc800000e0613 */
[----:B------:R-:W-:-:S04]  /*0d70*/  IMAD.WIDE.U32 R6, R13, R14, RZ ;  /* 0x0000000e0d067225 */ /* 0x000fc800078e00ff */
[----:B------:R-:W-:-:S04]  /*0d80*/  IMAD.WIDE.U32 R8, P0, R11, R15, R6 ;  /* 0x0000000f0b087225 */ /* 0x000fc80007800006 */
[----:B------:R-:W-:-:S04]  /*0d90*/  IMAD.WIDE.U32 R6, R11, R14, RZ ;  /* 0x0000000e0b067225 */ /* 0x000fc800078e00ff */
[----:B------:R-:W-:Y:S01]  /*0da0*/  IMAD.X R11, RZ, RZ, RZ, P0 ;  /* 0x000000ffff0b7224 */ /* 0x000fe200000e06ff */
[----:B------:R-:W-:Y:S01]  /*0db0*/  IADD3 RZ, P0, R7, R8, RZ ;  /* 0x0000000807ff7210 */ /* 0x000fe20007f1e0ff */
[----:B------:R-:W-:-:S04]  /*0dc0*/  IMAD.MOV.U32 R10, RZ, RZ, R9 ;  /* 0x000000ffff0a7224 */ /* 0x000fc800078e0009 */
[----:B------:R-:W-:-:S08]  /*0dd0*/  IMAD.WIDE.U32.X R6, R13, R15, R10, P0 ;  /* 0x0000000f0d067225 */ /* 0x000fd000000e040a */
.L_x_11:
[-CC-:B------:R-:W-:Y:S01]  /*0de0*/  SHF.R.U64 R25, R6, R0.reuse, R7.reuse ;  /* 0x0000000006197219 */ /* 0x180fe20000001207 */
[----:B0-----:R-:W0:Y:S01]  /*0df0*/  LDC R10, c[0x0][0x618] ;  /* 0x00018600ff0a7b82 */ /* 0x001e220000000800 */
[----:B------:R-:W-:Y:S01]  /*0e00*/  SHF.R.U32.HI R5, RZ, R0, R7 ;  /* 0x00000000ff057219 */ /* 0x000fe20000011607 */
[----:B------:R-:W-:Y:S01]  /*0e10*/  IMAD.MOV.U32 R6, RZ, RZ, R18 ;  /* 0x000000ffff067224 */ /* 0x000fe200078e0012 */
[----:B------:R-:W-:Y:S01]  /*0e20*/  IADD3 R9, P0, RZ, -R25, RZ ;  /* 0x80000019ff097210 */ /* 0x000fe20007f1e0ff */
[----:B------:R-:W-:Y:S01]  /*0e30*/  IMAD.MOV.U32 R7, RZ, RZ, R19 ;  /* 0x000000ffff077224 */ /* 0x000fe200078e0013 */
[----:B------:R-:W-:Y:S01]  /*0e40*/  I2FP.F32.U32 R0, R4 ;  /* 0x0000000400007245 */ /* 0x000fe20000201000 */
[----:B------:R-:W-:Y:S02]  /*0e50*/  ULDC UR7, c[0x0][0x150] ;  /* 0x0000540000077ab9 */ /* 0x000fe40000000800 */
[----:B------:R-:W2:Y:S01]  /*0e60*/  LDC.64 R22, c[0x0][0x640] ;  /* 0x00019000ff167b82 */ /* 0x000ea20000000a00 */
[----:B------:R-:W-:-:S02]  /*0e70*/  IMAD.X R11, RZ, RZ, ~R5, P0 ;  /* 0x000000ffff0b7224 */ /* 0x000fc400000e0e05 */
[----:B------:R-:W-:Y:S01]  /*0e80*/  FMUL R0, R0, UR7 ;  /* 0x0000000700007c20 */ /* 0x000fe20008400000 */
[----:B------:R-:W-:Y:S01]  /*0e90*/  IMAD.WIDE.U32 R6, R9, R16, R6 ;  /* 0x0000001009067225 */ /* 0x000fe200078e0006 */
[----:B------:R-:W-:-:S03]  /*0ea0*/  ULDC UR7, c[0x0][0x154] ;  /* 0x0000550000077ab9 */ /* 0x000fc60000000800 */
[----:B------:R-:W-:Y:S01]  /*0eb0*/  IMAD R8, R11, R16, RZ ;  /* 0x000000100b087224 */ /* 0x000fe200078e02ff */
[----:B------:R-:W3:Y:S01]  /*0ec0*/  LDC R5, c[0x0][0x144] ;  /* 0x00005100ff057b82 */ /* 0x000ee20000000800 */
[----:B------:R-:W4:Y:S02]  /*0ed0*/  F2I.U32.TRUNC.NTZ R0, R0 ;  /* 0x0000000000007305 */ /* 0x000f24000020f000 */
[----:B------:R-:W-:-:S04]  /*0ee0*/  IMAD R9, R9, R17, R8 ;  /* 0x0000001109097224 */ /* 0x000fc800078e0208 */
[----:B------:R-:W-:Y:S01]  /*0ef0*/  IMAD.IADD R7, R7, 0x1, R9 ;  /* 0x0000000107077824 */ /* 0x000fe200078e0209 */
[----:B------:R-:W5:Y:S01]  /*0f00*/  LDC R16, c[0x0][0x608] ;  /* 0x00018200ff107b82 */ /* 0x000f620000000800 */
[----:B------:R-:W-:-:S03]  /*0f10*/  IMAD.MOV.U32 R9, RZ, RZ, -0x1 ;  /* 0xffffffffff097424 */ /* 0x000fc600078e00ff */
[--C-:B0-----:R-:W-:Y:S02]  /*0f20*/  SHF.R.U64 R14, R6, R10, R7.reuse ;  /* 0x0000000a060e7219 */ /* 0x101fe40000001207 */
[----:B------:R-:W-:Y:S02]  /*0f30*/  I2FP.F32.U32 R6, R12 ;  /* 0x0000000c00067245 */ /* 0x000fe40000201000 */
[----:B------:R-:W0:Y:S01]  /*0f40*/  LDC R20, c[0x0][0x658] ;  /* 0x00019600ff147b82 */ /* 0x000e220000000800 */
[----:B--2---:R-:W-:Y:S01]  /*0f50*/  ISETP.NE.U32.AND P0, PT, R22, RZ, PT ;  /* 0x000000ff1600720c */ /* 0x004fe20003f05070 */
[----:B----4-:R-:W-:Y:S02]  /*0f60*/  IMAD.MOV R8, RZ, RZ, -R0 ;  /* 0x000000ffff087224 */ /* 0x010fe400078e0a00 */
[----:B------:R-:W-:Y:S01]  /*0f70*/  FMUL R6, R6, UR7 ;  /* 0x0000000706067c20 */ /* 0x000fe20008400000 */
[----:B------:R-:W-:Y:S02]  /*0f80*/  SHF.R.U32.HI R7, RZ, R10, R7 ;  /* 0x0000000aff077219 */ /* 0x000fe40000011607 */
[----:B------:R-:W-:Y:S01]  /*0f90*/  ISETP.NE.AND.EX P0, PT, R23, RZ, PT, P0 ;  /* 0x000000ff1700720c */ /* 0x000fe20003f05300 */
[----:B------:R2:W4:Y:S01]  /*0fa0*/  F2I.U32.TRUNC.NTZ R13, R6 ;  /* 0x00000006000d7305 */ /* 0x000522000020f000 */
[----:B------:R-:W2:Y:S01]  /*0fb0*/  LDC R15, c[0x0][0x148] ;  /* 0x00005200ff0f7b82 */ /* 0x000ea20000000800 */
[----:B---3--:R-:W-:-:S07]  /*0fc0*/  IMAD R0, R5, R8, R4 ;  /* 0x0000000805007224 */ /* 0x008fce00078e0204 */
[----:B-1----:R-:W1:Y:S01]  /*0fd0*/  LDC R18, c[0x0][0x600] ;  /* 0x00018000ff127b82 */ /* 0x002e620000000800 */
[-CC-:B-----5:R-:W-:Y:S02]  /*0fe0*/  SHF.R.U64 R26, R14, R16.reuse, R7.reuse ;  /* 0x000000100e1a7219 */ /* 0x1a0fe40000001207 */
[----:B------:R-:W-:Y:S01]  /*0ff0*/  SHF.R.U32.HI R5, RZ, R16, R7 ;  /* 0x00000010ff057219 */ /* 0x000fe20000011607 */
[----:B------:R-:W-:-:S04]  /*1000*/  IMAD.MOV.U32 R7, RZ, RZ, 0x1 ;  /* 0x00000001ff077424 */ /* 0x000fc800078e00ff */
[----:B------:R-:W3:Y:S01]  /*1010*/  LDC R19, c[0x0][0x648] ;  /* 0x00019200ff137b82 */ /* 0x000ee20000000800 */
[-C--:B0-----:R-:W-:Y:S02]  /*1020*/  SHF.L.U32 R4, R9, R20.reuse, RZ ;  /* 0x0000001409047219 */ /* 0x081fe400000006ff */
[--C-:B------:R-:W-:Y:S02]  /*1030*/  SHF.R.U64 R16, R26, R20, R5.reuse ;  /* 0x000000141a107219 */ /* 0x100fe40000001205 */
[----:B------:R-:W-:Y:S02]  /*1040*/  LOP3.LUT R11, RZ, R4, RZ, 0x33, !PT ;  /* 0x00000004ff0b7212 */ /* 0x000fe400078e33ff */
[-C--:B------:R-:W-:Y:S01]  /*1050*/  SHF.R.U32.HI R5, RZ, R20.reuse, R5 ;  /* 0x00000014ff057219 */ /* 0x080fe20000011605 */
[----:B------:R-:W0:Y:S01]  /*1060*/  LDC R21, c[0x0][0x638] ;  /* 0x00018e00ff157b82 */ /* 0x000e220000000800 */
[----:B------:R-:W-:Y:S01]  /*1070*/  SHF.L.U32 R10, R7, R20, RZ ;  /* 0x00000014070a7219 */ /* 0x000fe200000006ff */
[----:B------:R-:W-:-:S06]  /*1080*/  IMAD.MOV.U32 R4, RZ, RZ, R16 ;  /* 0x000000ffff047224 */ /* 0x000fcc00078e0010 */
[----:B------:R-:W0:Y:S01]  /*1090*/  LDC R24, c[0x0][0x610] ;  /* 0x00018400ff187b82 */ /* 0x000e220000000800 */
[----:B--2-4-:R-:W-:Y:S05]  /*10a0*/  @!P0 BRA `(.L_x_12) ;  /* 0x0000000000288947 */ /* 0x014fea0003800000 */
[----:B------:R-:W2:Y:S02]  /*10b0*/  LDC R9, c[0x0][0x64c] ;  /* 0x00019300ff097b82 */ /* 0x000ea40000000800 */
[----:B--2---:R-:W-:-:S05]  /*10c0*/  IADD3 R9, P0, R16, R9, RZ ;  /* 0x0000000910097210 */ /* 0x004fca0007f1e0ff */
[----:B------:R-:W-:-:S04]  /*10d0*/  IMAD.X R17, RZ, RZ, R5, P0 ;  /* 0x000000ffff117224 */ /* 0x000fc800000e0605 */
[----:B------:R-:W-:-:S04]  /*10e0*/  IMAD.WIDE.U32 R4, R17, R22, RZ ;  /* 0x0000001611047225 */ /* 0x000fc800078e00ff */
[----:B------:R-:W-:-:S04]  /*10f0*/  IMAD.WIDE.U32 R6, P0, R9, R23, R4 ;  /* 0x0000001709067225 */ /* 0x000fc80007800004 */
[----:B------:R-:W-:-:S04]  /*1100*/  IMAD.WIDE.U32 R4, R9, R22, RZ ;  /* 0x0000001609047225 */ /* 0x000fc800078e00ff */
[----:B------:R-:W-:Y:S01]  /*1110*/  IMAD.X R9, RZ, RZ, RZ, P0 ;  /* 0x000000ffff097224 */ /* 0x000fe200000e06ff */
[----:B------:R-:W-:Y:S01]  /*1120*/  IADD3 RZ, P0, R5, R6, RZ ;  /* 0x0000000605ff7210 */ /* 0x000fe20007f1e0ff */
[----:B------:R-:W-:-:S04]  /*1130*/  IMAD.MOV.U32 R8, RZ, RZ, R7 ;  /* 0x000000ffff087224 */ /* 0x000fc800078e0007 */
[----:B------:R-:W-:-:S08]  /*1140*/  IMAD.WIDE.U32.X R4, R17, R23, R8, P0 ;  /* 0x0000001711047225 */ /* 0x000fd000000e0408 */
.L_x_12:
[----:B---3--:R-:W-:Y:S01]  /*1150*/  SHF.R.U64 R4, R4, R19, R5 ;  /* 0x0000001304047219 */ /* 0x008fe20000001205 */
[----:B-1----:R-:W-:Y:S01]  /*1160*/  VIADD R5, R18, 0xffffffff ;  /* 0xffffffff12057836 */ /* 0x002fe20000000000 */
[----:B------:R-:W-:Y:S01]  /*1170*/  LOP3.LUT R11, R26, R11, RZ, 0xc0, !PT ;  /* 0x0000000b1a0b7212 */ /* 0x000fe200078ec0ff */
[----:B------:R-:W-:Y:S02]  /*1180*/  IMAD.MOV R13, RZ, RZ, -R13 ;  /* 0x000000ffff0d7224 */ /* 0x000fe400078e0a0d */
[----:B------:R-:W-:Y:S01]  /*1190*/  IMAD.MOV R6, RZ, RZ, -R4 ;  /* 0x000000ffff067224 */ /* 0x000fe200078e0a04 */
[----:B------:R-:W-:Y:S01]  /*11a0*/  LOP3.LUT R14, R14, R5, RZ, 0xc0, !PT ;  /* 0x000000050e0e7212 */ /* 0x000fe200078ec0ff */
[----:B------:R-:W-:Y:S02]  /*11b0*/  @P2 IMAD R0, R15, R13, R12 ;  /* 0x0000000d0f002224 */ /* 0x000fe400078e020c */
[----:B------:R-:W-:Y:S02]  /*11c0*/  IMAD R11, R10, R4, R11 ;  /* 0x000000040a0b7224 */ /* 0x000fe400078e020b */
[----:B0-----:R-:W-:-:S02]  /*11d0*/  IMAD R5, R6, R21, R16 ;  /* 0x0000001506057224 */ /* 0x001fc400078e0210 */
[----:B------:R-:W-:Y:S02]  /*11e0*/  IMAD R4, R11, R24, R0 ;  /* 0x000000180b047224 */ /* 0x000fe400078e0200 */
[----:B------:R-:W-:Y:S02]  /*11f0*/  IMAD R5, R5, R18, R14 ;  /* 0x0000001205057224 */ /* 0x000fe400078e020e */
[----:B------:R-:W-:-:S03]  /*1200*/  IMAD.MOV.U32 R0, RZ, RZ, 0x1 ;  /* 0x00000001ff007424 */ /* 0x000fc600078e00ff */
[----:B------:R-:W-:Y:S02]  /*1210*/  SEL R6, R5, R4, !P2 ;  /* 0x0000000405067207 */ /* 0x000fe40005000000 */
[----:B------:R-:W-:-:S03]  /*1220*/  SEL R4, R4, R5, !P2 ;  /* 0x0000000504047207 */ /* 0x000fc60005000000 */
[----:B------:R3:W-:Y:S04]  /*1230*/  STL [R1+0x80], R6 ;  /* 0x0000800601007387 */ /* 0x0007e80000100800 */
[----:B------:R3:W-:Y:S04]  /*1240*/  STL [R1+0x70], R25 ;  /* 0x0000701901007387 */ /* 0x0007e80000100800 */
[----:B------:R3:W-:Y:S02]  /*1250*/  STL [R1+0x7c], R4 ;  /* 0x00007c0401007387 */ /* 0x0007e40000100800 */
.L_x_10:
[----:B------:R-:W-:Y:S05]  /*1260*/  @!P1 BRA `(.L_x_13) ;  /* 0x000000dc00109947 */ /* 0x000fea0003800000 */
[----:B------:R-:W-:-:S06]  /*1270*/  UISETP.GT.U32.AND UP0, UPT, UR12, 0x1, UPT ;  /* 0x000000010c00788c */ /* 0x000fcc000bf04070 */
[----:B------:R-:W-:-:S13]  /*1280*/  PLOP3.LUT P0, PT, PT, PT, UP0, 0x80, 0x0 ;  /* 0x000000000000781c */ /* 0x000fda0003f0f008 */
[----:B------:R-:W-:Y:S05]  /*1290*/  @P0 EXIT ;  /* 0x000000000000094d */ /* 0x000fea0003800000 */
.L_x_14:
[----:B------:R-:W-:-:S08]  /*12a0*/  NOP ;  /* 0x0000000000007918 */ /* 0x000fd00000000000 */
[----:B------:R-:W4:Y:S02]  /*12b0*/  USETMAXREG.TRY_ALLOC.CTAPOOL UP0, 0xe8 ;  /* 0x000000e8000079c8 */ /* 0x000f240008000600 */
[----:B----4-:R-:W-:-:S13]  /*12c0*/  PLOP3.LUT P0, PT, PT, PT, UP0, 0x80, 0x0 ;  /* 0x000000000000781c */ /* 0x010fda0003f0f008 */
[----:B------:R-:W-:Y:S05]  /*12d0*/  @!P0 BRA `(.L_x_14) ;  /* 0xfffffffc00f08947 */ /* 0x000fea000383ffff */
[----:B------:R-:W-:-:S13]  /*12e0*/  LOP3.LUT P0, RZ, R0, 0xff, RZ, 0xc0, !PT ;  /* 0x000000ff00ff7812 */ /* 0x000fda000780c0ff */
[----:B------:R-:W-:Y:S05]  /*12f0*/  @!P0 EXIT ;  /* 0x000000000000894d */ /* 0x000fea0003800000 */
[----:B------:R-:W4:Y:S01]  /*1300*/  S2UR UR6, SR_CgaCtaId ;  /* 0x00000000000679c3 */ /* 0x000f220000008800 */
[----:B------:R-:W-:Y:S01]  /*1310*/  SHF.R.S32.HI R3, RZ, 0x1f, R2 ;  /* 0x0000001fff037819 */ /* 0x000fe20000011402 */
[----:B------:R-:W-:Y:S01]  /*1320*/  UIADD3 UR7, UR18, -0x1, URZ ;  /* 0xffffffff12077890 */ /* 0x000fe2000fffe03f */
[----:B------:R-:W-:Y:S02]  /*1330*/  UMOV UR22, 0x400 ;  /* 0x0000040000167882 */ /* 0x000fe40000000000 */
[CC--:B------:R-:W-:Y:S01]  /*1340*/  LEA.HI R0, R3.reuse, R2.reuse, RZ, 0x2 ;  /* 0x0000000203007211 */ /* 0x0c0fe200078f10ff */
[----:B------:R-:W-:Y:S01]  /*1350*/  UISETP.LT.AND UP0, UPT, UR14, 0x1, UPT ;  /* 0x000000010e00788c */ /* 0x000fe2000bf01270 */
[----:B------:R-:W-:Y:S01]  /*1360*/  LEA.HI R3, R3, R2, RZ, 0x5 ;  /* 0x0000000203037211 */ /* 0x000fe200078f28ff */
[----:B------:R-:W-:Y:S01]  /*1370*/  ULOP3.LUT UR30, UR15, 0x1, URZ, 0xfc, !UPT ;  /* 0x000000010f1e7892 */ /* 0x000fe2000f8efc3f */
[--C-:B---3--:R-:W-:Y:S01]  /*1380*/  SHF.R.S32.HI R4, RZ, 0x2, R0.reuse ;  /* 0x00000002ff047819 */ /* 0x108fe20000011400 */
[----:B------:R-:W-:Y:S01]  /*1390*/  USEL UR19, UR14, 0x1, UP0 ;  /* 0x000000010e137887 */ /* 0x000fe20008000000 */
[----:B------:R-:W-:Y:S01]  /*13a0*/  SHF.R.S32.HI R5, RZ, 0x1f, R0 ;  /* 0x0000001fff057819 */ /* 0x000fe20000011400 */
[----:B------:R-:W-:Y:S01]  /*13b0*/  UISETP.NE.AND UP0, UPT, UR7, URZ, UPT ;  /* 0x0000003f0700728c */ /* 0x000fe2000bf05270 */
[----:B--2---:R-:W-:Y:S01]  /*13c0*/  SHF.R.S32.HI R7, RZ, 0x5, R3 ;  /* 0x00000005ff077819 */ /* 0x004fe20000011403 */
[----:B------:R-:W-:Y:S01]  /*13d0*/  USHF.L.U32 UR29, UR14, 0x1, URZ ;  /* 0x000000010e1d7899 */ /* 0x000fe2000800063f */
[----:B------:R-:W-:Y:S01]  /*13e0*/  LEA.HI R5, R5, R4, RZ, 0x3 ;  /* 0x0000000405057211 */ /* 0x000fe200078f18ff */
[----:B------:R-:W-:Y:S01]  /*13f0*/  UIADD3 UR19, -UR19, UR14, URZ ;  /* 0x0000000e13137290 */ /* 0x000fe2000fffe13f */
[----:B------:R-:W-:Y:S01]  /*1400*/  LOP3.LUT R3, R0, 0xfffffffc, RZ, 0xc0, !PT ;  /* 0xfffffffc00037812 */ /* 0x000fe200078ec0ff */
[----:B------:R-:W-:Y:S01]  /*1410*/  USEL UR27, URZ, 0x1, UP0 ;  /* 0x000000013f1b7887 */ /* 0x000fe20008000000 */
[----:B------:R-:W-:-:S03]  /*1420*/  LOP3.LUT R5, R5, 0xfffffff8, RZ, 0xc0, !PT ;  /* 0xfffffff805057812 */ /* 0x000fc600078ec0ff */
[----:B------:R-:W-:Y:S01]  /*1430*/  IMAD.IADD R6, R2, 0x1, -R3 ;  /* 0x0000000102067824 */ /* 0x000fe200078e0a03 */
[----:B----4-:R-:W-:Y:S01]  /*1440*/  ULEA UR22, UR6, UR22, 0x18 ;  /* 0x0000001606167291 */ /* 0x010fe2000f8ec03f */
[----:B------:R-:W-:Y:S01]  /*1450*/  IMAD.IADD R4, R4, 0x1, -R5 ;  /* 0x0000000104047824 */ /* 0x000fe200078e0a05 */
[----:B------:R-:W-:Y:S02]  /*1460*/  USHF.L.U32 UR6, UR7, 0x3, URZ ;  /* 0x0000000307067899 */ /* 0x000fe4000800063f */
[----:B------:R2:W-:Y:S01]  /*1470*/  STL [R1+0x84], R6 ;  /* 0x0000840601007387 */ /* 0x0005e20000100800 */
[----:B------:R-:W-:Y:S01]  /*1480*/  UIADD3 UR28, UR22, 0x40, URZ ;  /* 0x00000040161c7890 */ /* 0x000fe2000fffe03f */
[--C-:B------:R-:W-:Y:S01]  /*1490*/  IMAD R0, R7, -0x10, -R4.reuse ;  /* 0xfffffff007007824 */ /* 0x100fe200078e0a04 */
[----:B------:R-:W-:Y:S01]  /*14a0*/  ULOP3.LUT UR6, UR6, 0x8, URZ, 0xc0, !UPT ;  /* 0x0000000806067892 */ /* 0x000fe2000f8ec03f */
[----:B------:R-:W-:Y:S01]  /*14b0*/  SHF.R.S32.HI R5, RZ, 0x1f, R4 ;  /* 0x0000001fff057819 */ /* 0x000fe20000011404 */
[----:B------:R-:W-:-:S02]  /*14c0*/  ULEA UR18, UR18, UR28, 0x3 ;  /* 0x0000001c12127291 */ /* 0x000fc4000f8e183f */
[----:B------:R-:W-:Y:S02]  /*14d0*/  ULOP3.LUT UR26, UR6, 0x8, URZ, 0x3c, !UPT ;  /* 0x00000008061a7892 */ /* 0x000fe4000f8e3c3f */
[----:B------:R-:W-:Y:S01]  /*14e0*/  ULOP3.LUT UR12, UR6, 0x18, URZ, 0x3c, !UPT ;  /* 0x00000018060c7892 */ /* 0x000fe2000f8e3c3f */
[----:B------:R-:W-:Y:S02]  /*14f0*/  IMAD.WIDE R2, R7, 0x10, R4 ;  /* 0x0000001007027825 */ /* 0x000fe400078e0204 */
[----:B------:R-:W-:Y:S02]  /*1500*/  ULDC UR6, c[0x0][0x284] ;  /* 0x0000a10000067ab9 */ /* 0x000fe40000000800 */
[----:B------:R-:W-:-:S05]  /*1510*/  VIADD R0, R0, UR6 ;  /* 0x0000000600007c36 */ /* 0x000fca0008000000 */
[----:B------:R2:W-:Y:S04]  /*1520*/  STL [R1+0x90], R0 ;  /* 0x0000900001007387 */ /* 0x0005e80000100800 */
[----:B------:R2:W-:Y:S02]  /*1530*/  STL.64 [R1+0x88], R2 ;  /* 0x0000880201007387 */ /* 0x0005e40000100a00 */
.L_x_297:
[----:B--2---:R-:W-:Y:S01]  /*1540*/  IMAD.U32 R0, RZ, RZ, UR27 ;  /* 0x0000001bff007e24 */ /* 0x004fe2000f8e00ff */
[----:B0-----:R-:W2:Y:S01]  /*1550*/  LDC R2, c[0x0][0x28c] ;  /* 0x0000a300ff027b82 */ /* 0x001ea20000000800 */
[----:B------:R-:W-:Y:S01]  /*1560*/  UMOV UR6, URZ ;  /* 0x0000003f00067c82 */ /* 0x000fe20008000000 */
[----:B------:R-:W-:Y:S02]  /*1570*/  UMOV UR24, UR5 ;  /* 0x0000000500187c82 */ /* 0x000fe40008000000 */
[----:B------:R-:W-:-:S04]  /*1580*/  SHF.L.U32 R0, R0, 0x1f, RZ ;  /* 0x0000001f00007819 */ /* 0x000fc800000006ff */
[----:B------:R-:W3:Y:S01]  /*1590*/  SYNCS.PHASECHK.TRANS64.TRYWAIT P0, [UR18+-0x8], R0 ;  /* 0xfffff800ff0075a7 */ /* 0x000ee20008000152 */
[----:B--2---:R-:W-:Y:S01]  /*15a0*/  ISETP.GE.AND P1, PT, R2, 0x1, PT ;  /* 0x000000010200780c */ /* 0x004fe20003f26270 */
[----:B-1-34-:R-:W-:-:S12]  /*15b0*/  @!P0 BRA `(.L_x_15) ;  /* 0x000000e800388947 */ /* 0x01afd80003800000 */
.L_x_318:
[----:B------:R3:W-:Y:S01]  /*15c0*/  STL [R1+0x6c], RZ ;  /* 0x00006cff01007387 */ /* 0x0007e20000100800 */
[----:B------:R-:W-:Y:S01]  /*15d0*/  UMOV UR23, UR4 ;  /* 0x0000000400177c82 */ /* 0x000fe20008000000 */
[----:B------:R-:W-:Y:S01]  /*15e0*/  UMOV UR7, URZ ;  /* 0x0000003f00077c82 */ /* 0x000fe20008000000 */
[----:B------:R-:W-:Y:S01]  /*15f0*/  UMOV UR8, URZ ;  /* 0x0000003f00087c82 */ /* 0x000fe20008000000 */
[----:B------:R3:W-:Y:S01]  /*1600*/  STL [R1+0x68], RZ ;  /* 0x000068ff01007387 */ /* 0x0007e20000100800 */
[----:B--2---:R-:W-:Y:S01]  /*1610*/  IMAD.MOV.U32 R0, RZ, RZ, RZ ;  /* 0x000000ffff007224 */ /* 0x004fe200078e00ff */
[----:B------:R-:W-:Y:S02]  /*1620*/  CS2R R2, SRZ ;  /* 0x0000000000027805 */ /* 0x000fe4000001ff00 */
[----:B------:R-:W-:Y:S01]  /*1630*/  CS2R R4, SRZ ;  /* 0x0000000000047805 */ /* 0x000fe2000001ff00 */
[----:B------:R3:W-:Y:S01]  /*1640*/  STL [R1+0x64], RZ ;  /* 0x000064ff01007387 */ /* 0x0007e20000100800 */
[----:B------:R-:W-:-:S02]  /*1650*/  CS2R R6, SRZ ;  /* 0x0000000000067805 */ /* 0x000fc4000001ff00 */
[----:B------:R-:W-:Y:S02]  /*1660*/  CS2R R8, SRZ ;  /* 0x0000000000087805 */ /* 0x000fe4000001ff00 */
[----:B0-----:R-:W-:Y:S01]  /*1670*/  CS2R R10, SRZ ;  /* 0x00000000000a7805 */ /* 0x001fe2000001ff00 */
[----:B------:R3:W-:Y:S01]  /*1680*/  STL [R1+0x60], RZ ;  /* 0x000060ff01007387 */ /* 0x0007e20000100800 */
[----:B------:R-:W-:Y:S02]  /*1690*/  CS2R R12, SRZ ;  /* 0x00000000000c7805 */ /* 0x000fe4000001ff00 */
[----:B------:R-:W-:Y:S02]  /*16a0*/  CS2R R14, SRZ ;  /* 0x00000000000e7805 */ /* 0x000fe4000001ff00 */
[----:B------:R-:W-:Y:S01]  /*16b0*/  CS2R R16, SRZ ;  /* 0x0000000000107805 */ /* 0x000fe2000001ff00 */
[----:B------:R3:W-:Y:S01]  /*16c0*/  STL [R1+0x5c], RZ ;  /* 0x00005cff01007387 */ /* 0x0007e20000100800 */
[----:B-1----:R-:W-:-:S02]  /*16d0*/  CS2R R18, SRZ ;  /* 0x0000000000127805 */ /* 0x002fc4000001ff00 */
[----:B------:R-:W-:Y:S02]  /*16e0*/  CS2R R20, SRZ ;  /* 0x0000000000147805 */ /* 0x000fe4000001ff00 */
[----:B------:R-:W-:Y:S01]  /*16f0*/  CS2R R22, SRZ ;  /* 0x0000000000167805 */ /* 0x000fe2000001ff00 */
[----:B------:R3:W-:Y:S01]  /*1700*/  STL [R1+0x58], RZ ;  /* 0x000058ff01007387 */ /* 0x0007e20000100800 */
[----:B------:R-:W-:Y:S02]  /*1710*/  CS2R R152, SRZ ;  /* 0x0000000000987805 */ /* 0x000fe4000001ff00 */
[----:B------:R-:W-:Y:S02]  /*1720*/  CS2R R154, SRZ ;  /* 0x00000000009a7805 */ /* 0x000fe4000001ff00 */
[----:B------:R-:W-:Y:S01]  /*1730*/  CS2R R156, SRZ ;  /* 0x00000000009c7805 */ /* 0x000fe2000001ff00 */
[----:B------:R3:W-:Y:S01]  /*1740*/  STL [R1+0x54], RZ ;  /* 0x000054ff01007387 */ /* 0x0007e20000100800 */
[----:B------:R-:W-:-:S02]  /*1750*/  CS2R R158, SRZ ;  /* 0x00000000009e7805 */ /* 0x000fc4000001ff00 */
        /* <DEDUP_REMOVED lines=44> */
[----:B------:R-:W-:Y:S01]  /*1a20*/  CS2R R226, SRZ ;  /* 0x0000000000e27805 */ /* 0x000fe2000001ff00 */
[----:B------:R-:W-:Y:S01]  /*1a30*/  IMAD.MOV.U32 R228, RZ, RZ, RZ ;  /* 0x000000ffffe47224 */ /* 0x000fe200078e00ff */
[----:B------:R3:W-:Y:S01]  /*1a40*/  STL [R1+0x24], RZ ;  /* 0x000024ff01007387 */ /* 0x0007e20000100800 */
[----:B------:R-:W-:Y:S02]  /*1a50*/  CS2R R24, SRZ ;  /* 0x0000000000187805 */ /* 0x000fe4000001ff00 */
[----:B------:R-:W-:-:S02]  /*1a60*/  CS2R R26, SRZ ;  /* 0x00000000001a7805 */ /* 0x000fc4000001ff00 */
[----:B------:R-:W-:Y:S01]  /*1a70*/  CS2R R28, SRZ ;  /* 0x00000000001c7805 */ /* 0x000fe2000001ff00 */
[----:B------:R3:W-:Y:S01]  /*1a80*/  STL [R1+0x20], RZ ;  /* 0x000020ff01007387 */ /* 0x0007e20000100800 */
[----:B------:R-:W-:Y:S02]  /*1a90*/  CS2R R30, SRZ ;  /* 0x00000000001e7805 */ /* 0x000fe4000001ff00 */
[----:B------:R-:W-:Y:S02]  /*1aa0*/  CS2R R32, SRZ ;  /* 0x0000000000207805 */ /* 0x000fe4000001ff00 */
[----:B------:R-:W-:Y:S01]  /*1ab0*/  CS2R R34, SRZ ;  /* 0x0000000000227805 */ /* 0x000fe2000001ff00 */
        /* <DEDUP_REMOVED lines=28> */
[----:B------:R3:W-:Y:S01]  /*1c80*/  STL [R1], RZ ;  /* 0x000000ff01007387 */ /* 0x0007e20000100800 */
[----:B------:R-:W-:Y:S02]  /*1c90*/  CS2R R78, SRZ ;  /* 0x00000000004e7805 */ /* 0x000fe4000001ff00 */
[----:B------:R-:W-:Y:S02]  /*1ca0*/  CS2R R80, SRZ ;  /* 0x0000000000507805 */ /* 0x000fe4000001ff00 */
[----:B------:R-:W-:Y:S02]  /*1cb0*/  CS2R R82, SRZ ;  /* 0x0000000000527805 */ /* 0x000fe4000001ff00 */
[----:B------:R-:W-:Y:S02]  /*1cc0*/  CS2R R84, SRZ ;  /* 0x0000000000547805 */ /* 0x000fe4000001ff00 */
[----:B------:R-:W-:-:S02]  /*1cd0*/  CS2R R86, SRZ ;  /* 0x0000000000567805 */ /* 0x000fc4000001ff00 */
[----:B------:R-:W-:Y:S02]  /*1ce0*/  CS2R R88, SRZ ;  /* 0x0000000000587805 */ /* 0x000fe4000001ff00 */
        /* <DEDUP_REMOVED lines=30> */
[----:B------:R-:W-:Y:S01]  /*1ed0*/  CS2R R150, SRZ ;  /* 0x0000000000967805 */ /* 0x000fe2000001ff00 */
[----:B---3--:R-:W-:Y:S06]  /*1ee0*/  @!P1 BRA `(.L_x_16) ;  /* 0x0000001000a09947 */ /* 0x008fec0003800000 */
[----:B------:R-:W-:-:S06]  /*1ef0*/  UISETP.NE.AND UP0, UPT, UR30, 0x3, UPT ;  /* 0x000000031e00788c */ /* 0x000fcc000bf05270 */
[----:B------:R-:W-:-:S13]  /*1f00*/  PLOP3.LUT P1, PT, PT, PT, UP0, 0x80, 0x0 ;  /* 0x000000000000781c */ /* 0x000fda0003f2f008 */
[----:B------:R-:W-:Y:S05]  /*1f10*/  @!P1 BRA `(.L_x_17) ;  /* 0x0000000000049947 */ /* 0x000fea0003800000 */
[----:B------:R-:W-:Y:S01]  /*1f20*/  BPT.TRAP 0x1 ;  /* 0x000000040000795c */ /* 0x000fe20000300000 */
.L_x_17:
[----:B------:R-:W-:Y:S01]  /*1f30*/  ULEA UR6, UR5, UR22, 0x3 ;  /* 0x0000001605067291 */ /* 0x000fe2000f8e183f */
[----:B------:R-:W-:-:S05]  /*1f40*/  IMAD.U32 R0, RZ, RZ, UR4 ;  /* 0x00000004ff007e24 */ /* 0x000fca000f8e00ff */
[----:B------:R-:W-:-:S04]  /*1f50*/  SHF.L.U32 R0, R0, 0x1f, RZ ;  /* 0x0000001f00007819 */ /* 0x000fc800000006ff */
[----:B------:R0:W1:Y:S01]  /*1f60*/  SYNCS.PHASECHK.TRANS64.TRYWAIT P0, [UR6], R0 ;  /* 0x00000000ff0075a7 */ /* 0x0000620008000146 */
[----:B------:R-:W-:Y:S05]  /*1f70*/  @!P1 BRA `(.L_x_18) ;  /* 0x0000000000049947 */ /* 0x000fea0003800000 */
[----:B------:R-:W-:Y:S01]  /*1f80*/  BPT.TRAP 0x1 ;  /* 0x000000040000795c */ /* 0x000fe20000300000 */
.L_x_18:
[----:B-1----:R-:W-:Y:S05]  /*1f90*/  @P0 BRA `(.L_x_19) ;  /* 0x0000000000080947 */ /* 0x002fea0003800000 */
[----:B------:R-:W1:Y:S02]  /*1fa0*/  SYNCS.PHASECHK.TRANS64.TRYWAIT P0, [UR6], R0 ;  /* 0x00000000ff0075a7 */ /* 0x000e640008000146 */
[----:B-1----:R-:W-:Y:S05]  /*1fb0*/  @!P0 BRA `(.L_x_20) ;  /* 0x000000dc00d08947 */ /* 0x002fea0003800000 */
.L_x_19:
[----:B------:R-:W-:Y:S01]  /*1fc0*/  UIADD3 UR6, UR22, 0x100, URZ ;  /* 0x0000010016067890 */ /* 0x000fe2000fffe03f */
[----:B------:R-:W-:Y:S01]  /*1fd0*/  WARPGROUP.ARRIVE ;  /* 0x00000000000079c5 */ /* 0x000fe20000000000 */
[----:B------:R-:W-:Y:S01]  /*1fe0*/  UIADD3 UR7, UR22, 0x6100, URZ ;  /* 0x0000610016077890 */ /* 0x000fe2000fffe03f */
[----:B------:R2:W-:Y:S01]  /*1ff0*/  STL [R1+0x6c], RZ ;  /* 0x00006cff01007387 */ /* 0x0005e20000100800 */
[----:B------:R-:W-:Y:S01]  /*2000*/  USHF.R.U32.HI UR6, URZ, 0x4, UR6 ;  /* 0x000000043f067899 */ /* 0x000fe20008011606 */
[----:B01----:R-:W-:Y:S01]  /*2010*/  IMAD.MOV.U32 R0, RZ, RZ, RZ ;  /* 0x000000ffff007224 */ /* 0x003fe200078e00ff */
[----:B------:R-:W-:Y:S01]  /*2020*/  USHF.R.U32.HI UR7, URZ, 0x4, UR7 ;  /* 0x000000043f077899 */ /* 0x000fe20008011607 */
[----:B------:R2:W-:Y:S01]  /*2030*/  STL [R1+0x68], RZ ;  /* 0x000068ff01007387 */ /* 0x0005e20000100800 */
[----:B------:R-:W-:Y:S01]  /*2040*/  ULOP3.LUT UR6, UR6, 0x3fff, URZ, 0xc0, !UPT ;  /* 0x00003fff06067892 */ /* 0x000fe2000f8ec03f */
[----:B------:R-:W-:Y:S01]  /*2050*/  CS2R R2, SRZ ;  /* 0x0000000000027805 */ /* 0x000fe2000001ff00 */
[----:B------:R-:W-:Y:S01]  /*2060*/  ULOP3.LUT UR7, UR7, 0x3fff, URZ, 0xc0, !UPT ;  /* 0x00003fff07077892 */ /* 0x000fe2000f8ec03f */
[----:B------:R2:W-:Y:S01]  /*2070*/  STL [R1+0x64], RZ ;  /* 0x000064ff01007387 */ /* 0x0005e20000100800 */
[----:B------:R-:W-:Y:S01]  /*2080*/  ULOP3.LUT UR6, UR6, 0x10000, URZ, 0xfc, !UPT ;  /* 0x0001000006067892 */ /* 0x000fe2000f8efc3f */
[----:B------:R-:W-:Y:S01]  /*2090*/  CS2R R4, SRZ ;  /* 0x0000000000047805 */ /* 0x000fe2000001ff00 */
[----:B------:R-:W-:Y:S01]  /*20a0*/  ULOP3.LUT UR7, UR7, 0x10000, URZ, 0xfc, !UPT ;  /* 0x0001000007077892 */ /* 0x000fe2000f8efc3f */
[----:B------:R2:W-:Y:S01]  /*20b0*/  STL [R1+0x60], RZ ;  /* 0x000060ff01007387 */ /* 0x0005e20000100800 */
[----:B------:R-:W-:Y:S01]  /*20c0*/  ULEA UR6, UR5, UR6, 0x9 ;  /* 0x0000000605067291 */ /* 0x000fe2000f8e483f */
[----:B------:R-:W-:Y:S01]  /*20d0*/  CS2R R6, SRZ ;  /* 0x0000000000067805 */ /* 0x000fe2000001ff00 */
[----:B------:R-:W-:Y:S01]  /*20e0*/  ULEA UR7, UR5, UR7, 0xb ;  /* 0x0000000705077291 */ /* 0x000fe2000f8e583f */
[----:B------:R2:W-:Y:S01]  /*20f0*/  STL [R1+0x5c], RZ ;  /* 0x00005cff01007387 */ /* 0x0005e20000100800 */
[----:B------:R-:W-:Y:S01]  /*2100*/  UMOV UR9, 0x40000040 ;  /* 0x4000004000097882 */ /* 0x000fe20000000000 */
[----:B------:R-:W-:Y:S01]  /*2110*/  UMOV UR11, 0x40000040 ;  /* 0x40000040000b7882 */ /* 0x000fe20000000000 */
[----:B------:R-:W-:Y:S01]  /*2120*/  CS2R R8, SRZ ;  /* 0x0000000000087805 */ /* 0x000fe2000001ff00 */
[----:B------:R-:W-:Y:S01]  /*2130*/  UMOV UR8, UR6 ;  /* 0x0000000600087c82 */ /* 0x000fe20008000000 */
[----:B------:R2:W-:Y:S01]  /*2140*/  STL [R1+0x58], RZ ;  /* 0x000058ff01007387 */ /* 0x0005e20000100800 */
[----:B------:R-:W-:Y:S01]  /*2150*/  UMOV UR10, UR7 ;  /* 0x00000007000a7c82 */ /* 0x000fe20008000000 */
[----:B------:R-:W-:Y:S01]  /*2160*/  CS2R R10, SRZ ;  /* 0x00000000000a7805 */ /* 0x000fe2000001ff00 */
[----:B------:R-:W-:Y:S01]  /*2170*/  QGMMA.64x256x32.F32.E5M2.E5M2 R24, gdesc[UR8], RZ, !UPT ;  /* 0x03e00000081879f3 */ /* 0x000fe2000c7038ff */
[----:B------:R-:W-:Y:S01]  /*2180*/  UIADD3 UR8, UR6, 0x2, URZ ;  /* 0x0000000206087890 */ /* 0x000fe2000fffe03f */
[----:B------:R2:W-:Y:S01]  /*2190*/  STL [R1+0x54], RZ ;  /* 0x000054ff01007387 */ /* 0x0005e20000100800 */
[----:B------:R-:W-:Y:S01]  /*21a0*/  UIADD3 UR10, UR7, 0x2, URZ ;  /* 0x00000002070a7890 */ /* 0x000fe2000fffe03f */
[----:B------:R-:W-:Y:S01]  /*21b0*/  CS2R R12, SRZ ;  /* 0x00000000000c7805 */ /* 0x000fe2000001ff00 */
[----:B------:R-:W-:Y:S01]  /*21c0*/  UMOV UR9, 0x40000040 ;  /* 0x4000004000097882 */ /* 0x000fe20000000000 */
[----:B------:R-:W-:Y:S01]  /*21d0*/  UMOV UR11, 0x40000040 ;  /* 0x40000040000b7882 */ /* 0x000fe20000000000 */
        /* <DEDUP_REMOVED lines=57> */
[----:B------:R-:W-:Y:S01]  /*2570*/  CS2R R226, SRZ ;  /* 0x0000000000e27805 */ /* 0x000fe2000001ff00 */
[----:B------:R-:W-:-:S02]  /*2580*/  IMAD.MOV.U32 R228, RZ, RZ, RZ ;  /* 0x000000ffffe47224 */ /* 0x000fc400078e00ff */
[----:B------:R2:W-:Y:S04]  /*2590*/  STL [R1+0x14], RZ ;  /* 0x000014ff01007387 */ /* 0x0005e80000100800 */
[----:B------:R2:W-:Y:S04]  /*25a0*/  STL [R1+0x10], RZ ;  /* 0x000010ff01007387 */ /* 0x0005e80000100800 */
[----:B------:R2:W-:Y:S04]  /*25b0*/  STL [R1+0xc], RZ ;  /* 0x00000cff01007387 */ /* 0x0005e80000100800 */
[----:B------:R2:W-:Y:S04]  /*25c0*/  STL [R1+0x8], RZ ;  /* 0x000008ff01007387 */ /* 0x0005e80000100800 */
[----:B------:R2:W-:Y:S04]  /*25d0*/  STL [R1+0x4], RZ ;  /* 0x000004ff01007387 */ /* 0x0005e80000100800 */
[----:B------:R2:W-:Y:S01]  /*25e0*/  STL [R1], RZ ;  /* 0x000000ff01007387 */ /* 0x0005e20000100800 */
[----:B------:R-:W-:Y:S01]  /*25f0*/  QGMMA.64x256x32.F32.E5M2.E5M2 R24, gdesc[UR8], R24 ;  /* 0x03e00000081879f3 */ /* 0x000fe20008703818 */
[----:B------:R-:W-:-:S02]  /*2600*/  UIADD3 UR8, UR6, 0x4, URZ ;  /* 0x0000000406087890 */ /* 0x000fc4000fffe03f */
[----:B------:R-:W-:Y:S01]  /*2610*/  UIADD3 UR10, UR7, 0x4, URZ ;  /* 0x00000004070a7890 */ /* 0x000fe2000fffe03f */
[----:B------:R-:W-:Y:S01]  /*2620*/  UMOV UR9, 0x40000040 ;  /* 0x4000004000097882 */ /* 0x000fe20000000000 */
[----:B------:R-:W-:-:S15]  /*2630*/  UMOV UR11, 0x40000040 ;  /* 0x40000040000b7882 */ /* 0x000fde0000000000 */
[----:B------:R-:W-:-:S08]  /*2640*/  NOP ;  /* 0x0000000000007918 */ /* 0x000fd00000000000 */
[----:B------:R-:W-:Y:S01]  /*2650*/  QGMMA.64x256x32.F32.E5M2.E5M2 R24, gdesc[UR8], R24 ;  /* 0x03e00000081879f3 */ /* 0x000fe20008703818 */
[----:B------:R-:W-:Y:S02]  /*2660*/  UIADD3 UR10, UR7, 0x6, URZ ;  /* 0x00000006070a7890 */ /* 0x000fe4000fffe03f */
[----:B------:R-:W-:Y:S01]  /*2670*/  UIADD3 UR8, UR6, 0x6, URZ ;  /* 0x0000000606087890 */ /* 0x000fe2000fffe03f */
[----:B------:R-:W-:Y:S01]  /*2680*/  ULDC UR7, c[0x0][0x50c] ;  /* 0x0001430000077ab9 */ /* 0x000fe20000000800 */
[----:B------:R-:W-:Y:S01]  /*2690*/  UMOV UR9, 0x40000040 ;  /* 0x4000004000097882 */ /* 0x000fe20000000000 */
[----:B------:R-:W-:Y:S01]  /*26a0*/  UISETP.NE.AND UP0, UPT, UR7, 0x4, UPT ;  /* 0x000000040700788c */ /* 0x000fe2000bf05270 */
[----:B------:R-:W-:Y:S01]  /*26b0*/  UMOV UR11, 0x40000040 ;  /* 0x40000040000b7882 */ /* 0x000fe20000000000 */
[----:B------:R-:W-:Y:S02]  /*26c0*/  UMOV UR6, 0x4 ;  /* 0x0000000400067882 */ /* 0x000fe40000000000 */
[----:B------:R-:W-:-:S06]  /*26d0*/  USEL UR7, URZ, 0x1, UP0 ;  /* 0x000000013f077887 */ /* 0x000fcc0008000000 */
[----:B------:R-:W-:-:S12]  /*26e0*/  ISETP.NE.AND P0, PT, RZ, UR7, PT ;  /* 0x00000007ff007c0c */ /* 0x000fd8000bf05270 */
[----:B------:R-:W-:Y:S01]  /*26f0*/  QGMMA.64x256x32.F32.E5M2.E5M2 R24, gdesc[UR8], R24, gsb0 ;  /* 0x03e00000081879f3 */ /* 0x000fe20008003818 */
[----:B--2---:R-:W-:Y:S05]  /*2700*/  @!P0 BRA `(.L_x_21) ;  /* 0x0000000800808947 */ /* 0x004fea0003800000 */
[----:B------:R-:W-:Y:S02]  /*2710*/  WARPGROUP.DEPBAR.LE gsb0, 0x0 ;  /* 0x00008000000079c5 */ /* 0x000fe40000010000 */
[----:B------:R-:W-:-:S01]  /*2720*/  FADD R227, RZ, R25 ;  /* 0x00000019ffe37221 */ /* 0x000fc20000000000 */
[----:B------:R-:W-:Y:S01]  /*2730*/  FADD R228, RZ, R24 ;  /* 0x00000018ffe47221 */ /* 0x000fe20000000000 */
[----:B------:R-:W-:-:S01]  /*2740*/  FADD R226, RZ, R26 ;  /* 0x0000001affe27221 */ /* 0x000fc20000000000 */
[----:B------:R-:W-:Y:S01]  /*2750*/  FADD R225, RZ, R27 ;  /* 0x0000001bffe17221 */ /* 0x000fe20000000000 */
[----:B------:R-:W-:-:S01]  /*2760*/  FADD R224, RZ, R28 ;  /* 0x0000001cffe07221 */ /* 0x000fc20000000000 */
[----:B------:R0:W-:Y:S01]  /*2770*/  STL [R1+0x98], R227 ;  /* 0x000098e301007387 */ /* 0x0001e20000100800 */
[----:B------:R-:W-:-:S01]  /*2780*/  FADD R223, RZ, R29 ;  /* 0x0000001dffdf7221 */ /* 0x000fc20000000000 */
[----:B------:R-:W-:Y:S01]  /*2790*/  FADD R222, RZ, R30 ;  /* 0x0000001effde7221 */ /* 0x000fe20000000000 */
[----:B------:R-:W-:-:S01]  /*27a0*/  FADD R221, RZ, R31 ;  /* 0x0000001fffdd7221 */ /* 0x000fc20000000000 */
[----:B------:R-:W-:Y:S01]  /*27b0*/  FADD R220, RZ, R32 ;  /* 0x00000020ffdc7221 */ /* 0x000fe20000000000 */
[----:B------:R-:W-:-:S01]  /*27c0*/  FADD R219, RZ, R33 ;  /* 0x00000021ffdb7221 */ /* 0x000fc20000000000 */
[----:B------:R-:W-:Y:S01]  /*27d0*/  FADD R218, RZ, R34 ;  /* 0x00000022ffda7221 */ /* 0x000fe20000000000 */
[----:B------:R-:W-:-:S01]  /*27e0*/  FADD R217, RZ, R35 ;  /* 0x00000023ffd97221 */ /* 0x000fc20000000000 */
[----:B------:R-:W-:Y:S01]  /*27f0*/  FADD R216, RZ, R36 ;  /* 0x00000024ffd87221 */ /* 0x000fe20000000000 */
[----:B------:R-:W-:-:S01]  /*2800*/  FADD R215, RZ, R37 ;  /* 0x00000025ffd77221 */ /* 0x000fc20000000000 */
[----:B0-----:R-:W-:Y:S01]  /*2810*/  FADD R227, RZ, R124 ;  /* 0x0000007cffe37221 */ /* 0x001fe20000000000 */
[----:B------:R-:W-:-:S01]  /*2820*/  FADD R214, RZ, R38 ;  /* 0x00000026ffd67221 */ /* 0x000fc20000000000 */
[----:B------:R-:W-:Y:S01]  /*2830*/  FADD R213, RZ, R39 ;  /* 0x00000027ffd57221 */ /* 0x000fe20000000000 */
[----:B------:R-:W-:-:S01]  /*2840*/  FADD R212, RZ, R40 ;  /* 0x00000028ffd47221 */ /* 0x000fc20000000000 */
[----:B------:R-:W-:Y:S01]  /*2850*/  FADD R211, RZ, R41 ;  /* 0x00000029ffd37221 */ /* 0x000fe20000000000 */
[----:B------:R0:W-:Y:S01]  /*2860*/  STL [R1], R227 ;  /* 0x000000e301007387 */ /* 0x0001e20000100800 */
        /* <DEDUP_REMOVED lines=94> */
[----:B0-----:R-:W-:-:S05]  /*2e50*/  FADD R227, RZ, R131 ;  /* 0x00000083ffe37221 */ /* 0x001fca0000000000 */
[----:B------:R0:W-:Y:S02]  /*2e60*/  STL [R1+0x1c], R227 ;  /* 0x00001ce301007387 */ /* 0x0001e40000100800 */
        /* <DEDUP_REMOVED lines=39> */
[----:B------:R0:W-:Y:S04]  /*30e0*/  STL [R1+0x6c], R227 ;  /* 0x00006ce301007387 */ /* 0x0001e80000100800 */
[----:B0-----:R0:W5:Y:S01]  /*30f0*/  LDL.LU R227, [R1+0x98] ;  /* 0x0000980001e37983 */ /* 0x0011620000300800 */
[----:B------:R-:W-:-:S05]  /*3100*/  UMOV UR6, URZ ;  /* 0x0000003f00067c82 */ /* 0x000fca0008000000 */
.L_x_21:
[----:B------:R-:W-:Y:S01]  /*3110*/  UIADD3 UR24, UR5, 0x1, URZ ;  /* 0x0000000105187890 */ /* 0x000fe2000fffe03f */
[----:B------:R-:W-:-:S03]  /*3120*/  UMOV UR8, 0x1 ;  /* 0x0000000100087882 */ /* 0x000fc60000000000 */
[----:B------:R-:W-:-:S04]  /*3130*/  UISETP.NE.AND UP0, UPT, UR24, 0x3, UPT ;  /* 0x000000031800788c */ /* 0x000fc8000bf05270 */
[----:B------:R-:W-:Y:S02]  /*3140*/  USEL UR23, URZ, 0x1, UP0 ;  /* 0x000000013f177887 */ /* 0x000fe40008000000 */
[----:B------:R-:W-:Y:S02]  /*3150*/  USEL UR24, UR24, URZ, UP0 ;  /* 0x0000003f18187287 */ /* 0x000fe40008000000 */
[----:B------:R-:W-:-:S12]  /*3160*/  ULOP3.LUT UR23, UR4, UR23, URZ, 0x3c, !UPT ;  /* 0x0000001704177292 */ /* 0x000fd8000f8e3c3f */
.L_x_16:
[----:B------:R-:W-:-:S06]  /*3170*/  UISETP.GE.AND UP0, UPT, UR19, 0x1, UPT ;  /* 0x000000011300788c */ /* 0x000fcc000bf06270 */
[----:B------:R-:W-:-:S13]  /*3180*/  PLOP3.LUT P0, PT, PT, PT, UP0, 0x80, 0x0 ;  /* 0x000000000000781c */ /* 0x000fda0003f0f008 */
[----:B------:R-:W-:Y:S05]  /*3190*/  @!P0 BRA `(.L_x_22) ;  /* 0x0000001000bc8947 */ /* 0x000fea0003800000 */
[----:B------:R-:W-:Y:S01]  /*31a0*/  UMOV UR25, UR19 ;  /* 0x0000001300197c82 */ /* 0x000fe20008000000 */
[----:B------:R-:W-:Y:S01]  /*31b0*/  UMOV UR33, UR5 ;  /* 0x0000000500217c82 */ /* 0x000fe20008000000 */
[----:B------:R-:W-:-:S05]  /*31c0*/  ULDC UR35, c[0x0][0x50c] ;  /* 0x0001430000237ab9 */ /* 0x000fca0000000800 */
.L_x_30:
[----:B------:R-:W-:-:S06]  /*31d0*/  UISETP.NE.AND UP0, UPT, UR30, 0x3, UPT ;  /* 0x000000031e00788c */ /* 0x000fcc000bf05270 */
[----:B------:R-:W-:-:S13]  /*31e0*/  PLOP3.LUT P1, PT, PT, PT, UP0, 0x80, 0x0 ;  /* 0x000000000000781c */ /* 0x000fda0003f2f008 */
[----:B-1---5:R-:W-:Y:S05]  /*31f0*/  @!P1 BRA `(.L_x_23) ;  /* 0x0000000000049947 */ /* 0x022fea0003800000 */
[----:B------:R-:W-:Y:S01]  /*3200*/  BPT.TRAP 0x1 ;  /* 0x000000040000795c */ /* 0x000fe20000300000 */
.L_x_23:
[----:B------:R-:W-:Y:S01]  /*3210*/  ULEA UR9, UR24, UR22, 0x3 ;  /* 0x0000001618097291 */ /* 0x000fe2000f8e183f */
[----:B------:R-:W-:-:S05]  /*3220*/  IMAD.U32 R229, RZ, RZ, UR23 ;  /* 0x00000017ffe57e24 */ /* 0x000fca000f8e00ff */
[----:B------:R-:W-:-:S04]  /*3230*/  SHF.L.U32 R229, R229, 0x1f, RZ ;  /* 0x0000001fe5e57819 */ /* 0x000fc800000006ff */
[----:B------:R1:W2:Y:S01]  /*3240*/  SYNCS.PHASECHK.TRANS64.TRYWAIT P0, [UR9], R229 ;  /* 0x000000e5ff0075a7 */ /* 0x0002a20008000149 */
[----:B------:R-:W-:Y:S05]  /*3250*/  @!P1 BRA `(.L_x_24) ;  /* 0x0000000000049947 */ /* 0x000fea0003800000 */
[----:B------:R-:W-:Y:S01]  /*3260*/  BPT.TRAP 0x1 ;  /* 0x000000040000795c */ /* 0x000fe20000300000 */
.L_x_24:
[----:B--2---:R-:W-:Y:S05]  /*3270*/  @P0 BRA `(.L_x_25) ;  /* 0x0000000000080947 */ /* 0x004fea0003800000 */
[----:B------:R-:W2:Y:S02]  /*3280*/  SYNCS.PHASECHK.TRANS64.TRYWAIT P0, [UR9], R229 ;  /* 0x000000e5ff0075a7 */ /* 0x000ea40008000149 */
[----:B--2---:R-:W-:Y:S05]  /*3290*/  @!P0 BRA `(.L_x_26) ;  /* 0x000000cc00308947 */ /* 0x004fea0003800000 */
.L_x_25:
[----:B------:R-:W-:Y:S01]  /*32a0*/  UIADD3 UR9, UR22, 0x100, URZ ;  /* 0x0000010016097890 */ /* 0x000fe2000fffe03f */
[----:B------:R-:W-:Y:S01]  /*32b0*/  WARPGROUP.ARRIVE ;  /* 0x00000000000079c5 */ /* 0x000fe20000000000 */
[----:B------:R-:W-:Y:S02]  /*32c0*/  UIADD3 UR10, UR22, 0x6100, URZ ;  /* 0x00006100160a7890 */ /* 0x000fe4000fffe03f */
[----:B------:R-:W-:Y:S02]  /*32d0*/  USHF.R.U32.HI UR9, URZ, 0x4, UR9 ;  /* 0x000000043f097899 */ /* 0x000fe40008011609 */
[----:B------:R-:W-:Y:S02]  /*32e0*/  USHF.R.U32.HI UR10, URZ, 0x4, UR10 ;  /* 0x000000043f0a7899 */ /* 0x000fe4000801160a */
[----:B------:R-:W-:Y:S02]  /*32f0*/  UISETP.NE.AND UP0, UPT, UR7, URZ, UPT ;  /* 0x0000003f0700728c */ /* 0x000fe4000bf05270 */
[----:B------:R-:W-:-:S02]  /*3300*/  ULOP3.LUT UR9, UR9, 0x3fff, URZ, 0xc0, !UPT ;  /* 0x00003fff09097892 */ /* 0x000fc4000f8ec03f */
[----:B------:R-:W-:Y:S02]  /*3310*/  ULOP3.LUT UR10, UR10, 0x3fff, URZ, 0xc0, !UPT ;  /* 0x00003fff0a0a7892 */ /* 0x000fe4000f8ec03f */
[----:B------:R-:W-:Y:S02]  /*3320*/  USEL UR8, UR8, URZ, !UP0 ;  /* 0x0000003f08087287 */ /* 0x000fe4000c000000 */
[----:B------:R-:W-:Y:S02]  /*3330*/  ULOP3.LUT UR7, UR9, 0x10000, URZ, 0xfc, !UPT ;  /* 0x0001000009077892 */ /* 0x000fe4000f8efc3f */
[----:B------:R-:W-:Y:S02]  /*3340*/  ULOP3.LUT UR10, UR10, 0x10000, URZ, 0xfc, !UPT ;  /* 0x000100000a0a7892 */ /* 0x000fe4000f8efc3f */
[----:B------:R-:W-:Y:S02]  /*3350*/  UISETP.NE.U32.AND UP0, UPT, UR8, URZ, UPT ;  /* 0x0000003f0800728c */ /* 0x000fe4000bf05070 */
[----:B------:R-:W-:-:S02]  /*3360*/  ULEA UR7, UR24, UR7, 0x9 ;  /* 0x0000000718077291 */ /* 0x000fc4000f8e483f */
[----:B------:R-:W-:Y:S01]  /*3370*/  ULEA UR34, UR24, UR10, 0xb ;  /* 0x0000000a18227291 */ /* 0x000fe2000f8e583f */
[----:B------:R-:W-:Y:S01]  /*3380*/  UMOV UR9, 0x40000040 ;  /* 0x4000004000097882 */ /* 0x000fe20000000000 */
[----:B------:R-:W-:Y:S01]  /*3390*/  UMOV UR11, 0x40000040 ;  /* 0x40000040000b7882 */ /* 0x000fe20000000000 */
[----:B------:R-:W-:Y:S02]  /*33a0*/  UIADD3 UR6, UR6, 0x4, URZ ;  /* 0x0000000406067890 */ /* 0x000fe4000fffe03f */
[----:B------:R-:W-:Y:S02]  /*33b0*/  UMOV UR8, UR7 ;  /* 0x0000000700087c82 */ /* 0x000fe40008000000 */
[----:B------:R-:W-:Y:S02]  /*33c0*/  UMOV UR10, UR34 ;  /* 0x00000022000a7c82 */ /* 0x000fe40008000000 */
[----:B------:R-:W-:Y:S01]  /*33d0*/  QGMMA.64x256x32.F32.E5M2.E5M2 R24, gdesc[UR8], R24, UP0 ;  /* 0x03e00000081879f3 */ /* 0x000fe2000bf03818 */
[----:B------:R-:W-:-:S02]  /*33e0*/  UIADD3 UR8, UR7, 0x2, URZ ;  /* 0x0000000207087890 */ /* 0x000fc4000fffe03f */
[----:B------:R-:W-:Y:S01]  /*33f0*/  UIADD3 UR10, UR34, 0x2, URZ ;  /* 0x00000002220a7890 */ /* 0x000fe2000fffe03f */
[----:B------:R-:W-:Y:S01]  /*3400*/  UMOV UR9, 0x40000040 ;  /* 0x4000004000097882 */ /* 0x000fe20000000000 */
[----:B------:R-:W-:Y:S01]  /*3410*/  UMOV UR11, 0x40000040 ;  /* 0x40000040000b7882 */ /* 0x000fe20000000000 */
[----:B------:R-:W-:-:S15]  /*3420*/  UISETP.NE.AND UP0, UPT, UR6, UR35, UPT ;  /* 0x000000230600728c */ /* 0x000fde000bf05270 */
[----:B------:R-:W-:-:S07]  /*3430*/  NOP ;  /* 0x0000000000007918 */ /* 0x000fce0000000000 */
[----:B------:R-:W-:Y:S01]  /*3440*/  QGMMA.64x256x32.F32.E5M2.E5M2 R24, gdesc[UR8], R24 ;  /* 0x03e00000081879f3 */ /* 0x000fe20008703818 */
[----:B------:R-:W-:Y:S02]  /*3450*/  UIADD3 UR8, UR7, 0x4, URZ ;  /* 0x0000000407087890 */ /* 0x000fe4000fffe03f */
[----:B------:R-:W-:Y:S01]  /*3460*/  UIADD3 UR10, UR34, 0x4, URZ ;  /* 0x00000004220a7890 */ /* 0x000fe2000fffe03f */
[----:B------:R-:W-:Y:S01]  /*3470*/  UMOV UR9, 0x40000040 ;  /* 0x4000004000097882 */ /* 0x000fe20000000000 */
[----:B------:R-:W-:-:S15]  /*3480*/  UMOV UR11, 0x40000040 ;  /* 0x40000040000b7882 */ /* 0x000fde0000000000 */
[----:B------:R-:W-:-:S08]  /*3490*/  NOP ;  /* 0x0000000000007918 */ /* 0x000fd00000000000 */
[----:B------:R-:W-:Y:S01]  /*34a0*/  QGMMA.64x256x32.F32.E5M2.E5M2 R24, gdesc[UR8], R24 ;  /* 0x03e00000081879f3 */ /* 0x000fe20008703818 */
[----:B------:R-:W-:Y:S02]  /*34b0*/  UIADD3 UR8, UR7, 0x6, URZ ;  /* 0x0000000607087890 */ /* 0x000fe4000fffe03f */
[----:B------:R-:W-:Y:S01]  /*34c0*/  UIADD3 UR10, UR34, 0x6, URZ ;  /* 0x00000006220a7890 */ /* 0x000fe2000fffe03f */
[----:B------:R-:W-:Y:S01]  /*34d0*/  UMOV UR9, 0x40000040 ;  /* 0x4000004000097882 */ /* 0x000fe20000000000 */
[----:B------:R-:W-:Y:S01]  /*34e0*/  UMOV UR11, 0x40000040 ;  /* 0x40000040000b7882 */ /* 0x000fe20000000000 */
[----:B------:R-:W-:-:S06]  /*34f0*/  USEL UR7, URZ, 0x1, UP0 ;  /* 0x000000013f077887 */ /* 0x000fcc0008000000 */
[----:B------:R-:W-:-:S15]  /*3500*/  ISETP.NE.AND P0, PT, RZ, UR7, PT ;  /* 0x00000007ff007c0c */ /* 0x000fde000bf05270 */
[----:B------:R-:W-:-:S01]  /*3510*/  NOP ;  /* 0x0000000000007918 */ /* 0x000fc20000000000 */
[----:B------:R-:W-:Y:S03]  /*3520*/  QGMMA.64x256x32.F32.E5M2.E5M2 R24, gdesc[UR8], R24, gsb0 ;  /* 0x03e00000081879f3 */ /* 0x000fe60008003818 */
[----:B------:R-:W-:Y:S02]  /*3530*/  WARPGROUP.DEPBAR.LE gsb0, 0x1 ;  /* 0x00008000000079c5 */ /* 0x000fe40000010100 */
[----:B------:R-:W-:Y:S05]  /*3540*/  @!P0 BRA `(.L_x_27) ;  /* 0x0000000c00708947 */ /* 0x000fea0003800000 */
[----:B------:R-:W-:Y:S02]  /*3550*/  WARPGROUP.DEPBAR.LE gsb0, 0x0 ;  /* 0x00008000000079c5 */ /* 0x000fe40000010000 */
[----:B-----5:R-:W-:-:S01]  /*3560*/  FADD R227, R25, R227 ;  /* 0x000000e319e37221 */ /* 0x020fc20000000000 */
[----:B------:R-:W-:Y:S01]  /*3570*/  FADD R226, R26, R226 ;  /* 0x000000e21ae27221 */ /* 0x000fe20000000000 */
[----:B------:R-:W-:-:S01]  /*3580*/  FADD R225, R27, R225 ;  /* 0x000000e11be17221 */ /* 0x000fc20000000000 */
[----:B------:R-:W-:Y:S01]  /*3590*/  FADD R224, R28, R224 ;  /* 0x000000e01ce07221 */ /* 0x000fe20000000000 */
[----:B------:R-:W-:-:S01]  /*35a0*/  FADD R223, R29, R223 ;  /* 0x000000df1ddf7221 */ /* 0x000fc20000000000 */
[----:B------:R2:W-:Y:S01]  /*35b0*/  STL [R1+0x98], R227 ;  /* 0x000098e301007387 */ /* 0x0005e20000100800 */
[----:B------:R-:W-:-:S01]  /*35c0*/  FADD R222, R30, R222 ;  /* 0x000000de1ede7221 */ /* 0x000fc20000000000 */
[----:B------:R-:W-:Y:S01]  /*35d0*/  FADD R221, R31, R221 ;  /* 0x000000dd1fdd7221 */ /* 0x000fe20000000000 */
[----:B------:R-:W-:-:S01]  /*35e0*/  FADD R220, R32, R220 ;  /* 0x000000dc20dc7221 */ /* 0x000fc20000000000 */
[----:B------:R-:W-:Y:S01]  /*35f0*/  FADD R219, R33, R219 ;  /* 0x000000db21db7221 */ /* 0x000fe20000000000 */
[----:B------:R-:W-:-:S01]  /*3600*/  FADD R218, R34, R218 ;  /* 0x000000da22da7221 */ /* 0x000fc20000000000 */
[----:B------:R-:W-:Y:S01]  /*3610*/  FADD R217, R35, R217 ;  /* 0x000000d923d97221 */ /* 0x000fe20000000000 */
[----:B------:R-:W-:-:S01]  /*3620*/  FADD R216, R36, R216 ;  /* 0x000000d824d87221 */ /* 0x000fc20000000000 */
[----:B------:R-:W-:Y:S01]  /*3630*/  FADD R215, R37, R215 ;  /* 0x000000d725d77221 */ /* 0x000fe20000000000 */
[----:B------:R-:W-:-:S01]  /*3640*/  FADD R214, R38, R214 ;  /* 0x000000d626d67221 */ /* 0x000fc20000000000 */
[----:B--2---:R-:W2:Y:S01]  /*3650*/  LDL.LU R227, [R1+0x28] ;  /* 0x0000280001e37983 */ /* 0x004ea20000300800 */
[----:B------:R-:W-:-:S01]  /*3660*/  FADD R213, R39, R213 ;  /* 0x000000d527d57221 */ /* 0x000fc20000000000 */
[----:B------:R-:W-:Y:S01]  /*3670*/  FADD R212, R40, R212 ;  /* 0x000000d428d47221 */ /* 0x000fe20000000000 */
[----:B------:R-:W-:-:S01]  /*3680*/  FADD R211, R41, R211 ;  /* 0x000000d329d37221 */ /* 0x000fc20000000000 */
[----:B------:R3:W-:Y:S01]  /*3690*/  STL [R1+0x9c], R226 ;  /* 0x00009ce201007387 */ /* 0x0007e20000100800 */
[----:B------:R-:W-:-:S03]  /*36a0*/  FADD R228, R24, R228 ;  /* 0x000000e418e47221 */ /* 0x000fc60000000000 */
[----:B---3--:R-:W3:Y:S04]  /*36b0*/  LDL.LU R226, [R1+0x24] ;  /* 0x0000240001e27983 */ /* 0x008ee80000300800 */
[----:B------:R4:W-:Y:S04]  /*36c0*/  STL [R1+0xa0], R225 ;  /* 0x0000a0e101007387 */ /* 0x0009e80000100800 */
[----:B----4-:R-:W4:Y:S04]  /*36d0*/  LDL.LU R225, [R1+0x20] ;  /* 0x0000200001e17983 */ /* 0x010f280000300800 */
[----:B------:R0:W-:Y:S04]  /*36e0*/  STL [R1+0xa4], R224 ;  /* 0x0000a4e001007387 */ /* 0x0001e80000100800 */
[----:B0-----:R-:W4:Y:S04]  /*36f0*/  LDL.LU R224, [R1+0x1c] ;  /* 0x00001c0001e07983 */ /* 0x001f280000300800 */
        /* <DEDUP_REMOVED lines=13> */
[----:B0-----:R-:W4:Y:S04]  /*37d0*/  LDL.LU R217, [R1] ;  /* 0x0000000001d97983 */ /* 0x001f280000300800 */
[----:B------:R-:W-:Y:S04]  /*37e0*/  STL [R1+0xc4], R216 ;  /* 0x0000c4d801007387 */ /* 0x000fe80000100800 */
[----:B------:R-:W-:Y:S04]  /*37f0*/  STL [R1+0xc8], R215 ;  /* 0x0000c8d701007387 */ /* 0x000fe80000100800 */
[----:B------:R-:W-:Y:S04]  /*3800*/  STL [R1+0xcc], R214 ;  /* 0x0000ccd601007387 */ /* 0x000fe80000100800 */
[----:B------:R-:W-:Y:S04]  /*3810*/  STL [R1+0xd0], R213 ;  /* 0x0000d0d501007387 */ /* 0x000fe80000100800 */
[----:B------:R-:W-:Y:S04]  /*3820*/  STL [R1+0xd4], R212 ;  /* 0x0000d4d401007387 */ /* 0x000fe80000100800 */
[----:B------:R0:W-:Y:S01]  /*3830*/  STL [R1+0xd8], R211 ;  /* 0x0000d8d301007387 */ /* 0x0001e20000100800 */
[----:B--2---:R-:W-:-:S01]  /*3840*/  FADD R227, R134, R227 ;  /* 0x000000e386e37221 */ /* 0x004fc20000000000 */
[----:B---3--:R-:W-:Y:S01]  /*3850*/  FADD R226, R133, R226 ;  /* 0x000000e285e27221 */ /* 0x008fe20000000000 */
[----:B----4-:R-:W-:-:S01]  /*3860*/  FADD R225, R132, R225 ;  /* 0x000000e184e17221 */ /* 0x010fc20000000000 */
[----:B------:R-:W-:Y:S01]  /*3870*/  FADD R224, R131, R224 ;  /* 0x000000e083e07221 */ /* 0x000fe20000000000 */
[----:B------:R-:W-:-:S01]  /*3880*/  FADD R223, R130, R223 ;  /* 0x000000df82df7221 */ /* 0x000fc20000000000 */
[----:B------:R-:W-:Y:S01]  /*3890*/  FADD R222, R129, R222 ;  /* 0x000000de81de7221 */ /* 0x000fe20000000000 */
[----:B------:R-:W-:-:S01]  /*38a0*/  FADD R221, R128, R221 ;  /* 0x000000dd80dd7221 */ /* 0x000fc20000000000 */
[----:B------:R-:W-:Y:S01]  /*38b0*/  FADD R220, R127, R220 ;  /* 0x000000dc7fdc7221 */ /* 0x000fe20000000000 */
[----:B------:R-:W-:-:S01]  /*38c0*/  FADD R219, R126, R219 ;  /* 0x000000db7edb7221 */ /* 0x000fc20000000000 */
[----:B------:R-:W-:Y:S01]  /*38d0*/  FADD R218, R125, R218 ;  /* 0x000000da7dda7221 */ /* 0x000fe20000000000 */
[----:B------:R-:W-:-:S05]  /*38e0*/  FADD R217, R124, R217 ;  /* 0x000000d97cd97221 */ /* 0x000fca0000000000 */
[----:B------:R2:W-:Y:S04]  /*38f0*/  STL [R1], R217 ;  /* 0x000000d901007387 */ /* 0x0005e80000100800 */
[----:B------:R3:W-:Y:S04]  /*3900*/  STL [R1+0x4], R218 ;  /* 0x000004da01007387 */ /* 0x0007e80000100800 */
[----:B------:R4:W-:Y:S04]  /*3910*/  STL [R1+0x8], R219 ;  /* 0x000008db01007387 */ /* 0x0009e80000100800 */
[----:B------:R1:W-:Y:S04]  /*3920*/  STL [R1+0xc], R220 ;  /* 0x00000cdc01007387 */ /* 0x0003e80000100800 */
[----:B------:R1:W-:Y:S04]  /*3930*/  STL [R1+0x10], R221 ;  /* 0x000010dd01007387 */ /* 0x0003e80000100800 */
[----:B------:R1:W-:Y:S04]  /*3940*/  STL [R1+0x14], R222 ;  /* 0x000014de01007387 */ /* 0x0003e80000100800 */
[----:B------:R1:W-:Y:S04]  /*3950*/  STL [R1+0x18], R223 ;  /* 0x000018df01007387 */ /* 0x0003e80000100800 */
[----:B------:R1:W-:Y:S04]  /*3960*/  STL [R1+0x1c], R224 ;  /* 0x00001ce001007387 */ /* 0x0003e80000100800 */
[----:B0-----:R-:W4:Y:S04]  /*3970*/  LDL.LU R211, [R1+0x2c] ;  /* 0x00002c0001d37983 */ /* 0x001f280000300800 */
[----:B------:R0:W-:Y:S04]  /*3980*/  STL [R1+0x20], R225 ;  /* 0x000020e101007387 */ /* 0x0001e80000100800 */
[----:B------:R-:W4:Y:S04]  /*3990*/  LDL.LU R212, [R1+0x30] ;  /* 0x0000300001d47983 */ /* 0x000f280000300800 */
[----:B------:R0:W-:Y:S04]  /*39a0*/  STL [R1+0x24], R226 ;  /* 0x000024e201007387 */ /* 0x0001e80000100800 */
[----:B------:R-:W4:Y:S04]  /*39b0*/  LDL.LU R213, [R1+0x34] ;  /* 0x0000340001d57983 */ /* 0x000f280000300800 */
[----:B------:R0:W-:Y:S04]  /*39c0*/  STL [R1+0x28], R227 ;  /* 0x000028e301007387 */ /* 0x0001e80000100800 */
[----:B------:R-:W4:Y:S04]  /*39d0*/  LDL.LU R214, [R1+0x38] ;  /* 0x0000380001d67983 */ /* 0x000f280000300800 */
[----:B------:R-:W4:Y:S04]  /*39e0*/  LDL.LU R215, [R1+0x3c] ;  /* 0x00003c0001d77983 */ /* 0x000f280000300800 */
[----:B------:R-:W4:Y:S04]  /*39f0*/  LDL.LU R216, [R1+0x40] ;  /* 0x0000400001d87983 */ /* 0x000f280000300800 */
[----:B--2---:R-:W2:Y:S04]  /*3a00*/  LDL.LU R217, [R1+0x44] ;  /* 0x0000440001d97983 */ /* 0x004ea80000300800 */
[----:B---3--:R-:W3:Y:S04]  /*3a10*/  LDL.LU R218, [R1+0x48] ;  /* 0x0000480001da7983 */ /* 0x008ee80000300800 */
[----:B----4-:R-:W4:Y:S04]  /*3a20*/  LDL.LU R219, [R1+0x4c] ;  /* 0x00004c0001db7983 */ /* 0x010f280000300800 */
[----:B-1----:R-:W4:Y:S04]  /*3a30*/  LDL.LU R220, [R1+0x50] ;  /* 0x0000500001dc7983 */ /* 0x002f280000300800 */
[----:B------:R-:W4:Y:S04]  /*3a40*/  LDL.LU R221, [R1+0x54] ;  /* 0x0000540001dd7983 */ /* 0x000f280000300800 */
[----:B------:R-:W4:Y:S04]  /*3a50*/  LDL.LU R222, [R1+0x58] ;  /* 0x0000580001de7983 */ /* 0x000f280000300800 */
[----:B------:R-:W4:Y:S04]  /*3a60*/  LDL.LU R223, [R1+0x5c] ;  /* 0x00005c0001df7983 */ /* 0x000f280000300800 */
[----:B------:R-:W4:Y:S04]  /*3a70*/  LDL.LU R224, [R1+0x60] ;  /* 0x0000600001e07983 */ /* 0x000f280000300800 */
[----:B0-----:R-:W4:Y:S04]  /*3a80*/  LDL.LU R225, [R1+0x64] ;  /* 0x0000640001e17983 */ /* 0x001f280000300800 */
[----:B------:R-:W4:Y:S04]  /*3a90*/  LDL.LU R226, [R1+0x68] ;  /* 0x0000680001e27983 */ /* 0x000f280000300800 */
[----:B------:R-:W4:Y:S01]  /*3aa0*/  LDL.LU R227, [R1+0x6c] ;  /* 0x00006c0001e37983 */ /* 0x000f220000300800 */
[----:B------:R-:W-:-:S05]  /*3ab0*/  FADD R211, R135, R211 ;  /* 0x000000d387d37221 */ /* 0x000fca0000000000 */
[----:B------:R0:W-:Y:S01]  /*3ac0*/  STL [R1+0x2c], R211 ;  /* 0x00002cd301007387 */ /* 0x0001e20000100800 */
[----:B------:R-:W-:-:S03]  /*3ad0*/  FADD R212, R136, R212 ;  /* 0x000000d488d47221 */ /* 0x000fc60000000000 */
[----:B0-----:R0:W5:Y:S01]  /*3ae0*/  LDL.LU R211, [R1+0xd8] ;  /* 0x0000d80001d37983 */ /* 0x0011620000300800 */
[----:B------:R-:W-:-:S03]  /*3af0*/  FADD R213, R137, R213 ;  /* 0x000000d589d57221 */ /* 0x000fc60000000000 */
[----:B------:R1:W-:Y:S01]  /*3b00*/  STL [R1+0x30], R212 ;  /* 0x000030d401007387 */ /* 0x0003e20000100800 */
[----:B------:R-:W-:-:S01]  /*3b10*/  FADD R214, R138, R214 ;  /* 0x000000d68ad67221 */ /* 0x000fc20000000000 */
[----:B------:R-:W-:Y:S02]  /*3b20*/  FADD R215, R139, R215 ;  /* 0x000000d78bd77221 */ /* 0x000fe40000000000 */
[----:B-1----:R0:W5:Y:S01]  /*3b30*/  LDL.LU R212, [R1+0xd4] ;  /* 0x0000d40001d47983 */ /* 0x0021620000300800 */
[----:B------:R-:W-:-:S03]  /*3b40*/  FADD R216, R140, R216 ;  /* 0x000000d88cd87221 */ /* 0x000fc60000000000 */
[----:B------:R1:W-:Y:S01]  /*3b50*/  STL [R1+0x34], R213 ;  /* 0x000034d501007387 */ /* 0x0003e20000100800 */
[----:B--2---:R-:W-:-:S03]  /*3b60*/  FADD R217, R141, R217 ;  /* 0x000000d98dd97221 */ /* 0x004fc60000000000 */
[----:B-1----:R0:W5:Y:S01]  /*3b70*/  LDL.LU R213, [R1+0xd0] ;  /* 0x0000d00001d57983 */ /* 0x0021620000300800 */
[----:B---3--:R-:W-:-:S03]  /*3b80*/  FADD R218, R142, R218 ;  /* 0x000000da8eda7221 */ /* 0x008fc60000000000 */
[----:B------:R1:W-:Y:S01]  /*3b90*/  STL [R1+0x38], R214 ;  /* 0x000038d601007387 */ /* 0x0003e20000100800 */
[----:B----4-:R-:W-:-:S01]  /*3ba0*/  FADD R219, R143, R219 ;  /* 0x000000db8fdb7221 */ /* 0x010fc20000000000 */
[----:B------:R-:W-:Y:S02]  /*3bb0*/  FADD R220, R144, R220 ;  /* 0x000000dc90dc7221 */ /* 0x000fe40000000000 */
[----:B-1----:R0:W5:Y:S04]  /*3bc0*/  LDL.LU R214, [R1+0xcc] ;  /* 0x0000cc0001d67983 */ /* 0x0021680000300800 */
[----:B------:R1:W-:Y:S01]  /*3bd0*/  STL [R1+0x3c], R215 ;  /* 0x00003cd701007387 */ /* 0x0003e20000100800 */
[----:B------:R-:W-:-:S01]  /*3be0*/  FADD R221, R145, R221 ;  /* 0x000000dd91dd7221 */ /* 0x000fc20000000000 */
[----:B------:R-:W-:-:S02]  /*3bf0*/  FADD R222, R146, R222 ;  /* 0x000000de92de7221 */ /* 0x000fc40000000000 */
[----:B-1----:R0:W5:Y:S04]  /*3c00*/  LDL.LU R215, [R1+0xc8] ;  /* 0x0000c80001d77983 */ /* 0x0021680000300800 */
[----:B------:R1:W-:Y:S01]  /*3c10*/  STL [R1+0x40], R216 ;  /* 0x000040d801007387 */ /* 0x0003e20000100800 */
[----:B------:R-:W-:-:S03]  /*3c20*/  FADD R223, R147, R223 ;  /* 0x000000df93df7221 */ /* 0x000fc60000000000 */
        /* <DEDUP_REMOVED lines=13> */
[----:B------:R1:W-:Y:S04]  /*3d00*/  STL [R1+0x54], R221 ;  /* 0x000054dd01007387 */ /* 0x0003e80000100800 */
        /* <DEDUP_REMOVED lines=12> */
[----:B-1----:R0:W5:Y:S01]  /*3dd0*/  LDL.LU R227, [R1+0x98] ;  /* 0x0000980001e37983 */ /* 0x0021620000300800 */
        /* <DEDUP_REMOVED lines=82> */
[----:B0-----:R-:W-:-:S06]  /*4300*/  UMOV UR6, URZ ;  /* 0x0000003f00067c82 */ /* 0x001fcc0008000000 */
.L_x_27:
[----:B------:R-:W-:Y:S05]  /*4310*/  @!P1 BRA `(.L_x_28) ;  /* 0x0000000000049947 */ /* 0x000fea0003800000 */
[----:B------:R-:W-:Y:S01]  /*4320*/  BPT.TRAP 0x1 ;  /* 0x000000040000795c */ /* 0x000fe20000300000 */
.L_x_28:
[----:B------:R-:W-:Y:S02]  /*4330*/  UISETP.GT.U32.AND UP0, UPT, UR15, 0x1, UPT ;  /* 0x000000010f00788c */ /* 0x000fe4000bf04070 */
[----:B------:R-:W-:-:S04]  /*4340*/  ULEA UR8, UR33, UR22, 0x3 ;  /* 0x0000001621087291 */ /* 0x000fc8000f8e183f */
[----:B------:R-:W-:Y:S01]  /*4350*/  UIADD3 UR8, UR8, 0x18, URZ ;  /* 0x0000001808087890 */ /* 0x000fe2000fffe03f */
[----:B------:R-:W-:-:S03]  /*4360*/  PLOP3.LUT P0, PT, PT, PT, UP0, 0x80, 0x0 ;  /* 0x000000000000781c */ /* 0x000fc60003f0f008 */
[----:B------:R-:W-:-:S09]  /*4370*/  UPRMT UR8, URZ, 0x654, UR8 ;  /* 0x000006543f087896 */ /* 0x000fd20008000008 */
[----:B------:R-:W-:Y:S01]  /*4380*/  SYNCS.ARRIVE.TRANS64.RED.A1T0 RZ, [UR8], RZ ;  /* 0x000000ffffff79a7 */ /* 0x000fe20008100408 */
[----:B------:R-:W-:Y:S05]  /*4390*/  @P0 BRA `(.L_x_29) ;  /* 0x0000000000040947 */ /* 0x000fea0003800000 */
[----:B------:R-:W-:Y:S01]  /*43a0*/  BPT.TRAP 0x1 ;  /* 0x000000040000795c */ /* 0x000fe20000300000 */
.L_x_29:
[----:B------:R-:W-:Y:S02]  /*43b0*/  UISETP.GT.AND UP2, UPT, UR25, 0x1, UPT ;  /* 0x000000011900788c */ /* 0x000fe4000bf44270 */
[----:B------:R-:W-:Y:S02]  /*43c0*/  UIADD3 UR24, UR24, 0x1, URZ ;  /* 0x0000000118187890 */ /* 0x000fe4000fffe03f */
[----:B------:R-:W-:Y:S02]  /*43d0*/  UIADD3 UR33, UR33, 0x1, URZ ;  /* 0x0000000121217890 */ /* 0x000fe4000fffe03f */
[----:B------:R-:W-:Y:S01]  /*43e0*/  PLOP3.LUT P0, PT, PT, PT, UP2, 0x80, 0x0 ;  /* 0x000000000000781c */ /* 0x000fe20003f0f028 */
[----:B------:R-:W-:Y:S02]  /*43f0*/  UISETP.NE.AND UP0, UPT, UR24, 0x3, UPT ;  /* 0x000000031800788c */ /* 0x000fe4000bf05270 */
[----:B------:R-:W-:Y:S02]  /*4400*/  UIADD3 UR9, UR25, -0x1, URZ ;  /* 0xffffffff19097890 */ /* 0x000fe4000fffe03f */
[----:B------:R-:W-:-:S02]  /*4410*/  USEL UR8, URZ, 0x1, UP0 ;  /* 0x000000013f087887 */ /* 0x000fc40008000000 */
[----:B------:R-:W-:Y:S02]  /*4420*/  UISETP.NE.AND UP1, UPT, UR33, 0x3, UPT ;  /* 0x000000032100788c */ /* 0x000fe4000bf25270 */
[----:B------:R-:W-:Y:S02]  /*4430*/  ULOP3.LUT UR23, UR23, UR8, URZ, 0x3c, !UPT ;  /* 0x0000000817177292 */ /* 0x000fe4000f8e3c3f */
[----:B------:R-:W-:Y:S02]  /*4440*/  USEL UR24, UR24, URZ, UP0 ;  /* 0x0000003f18187287 */ /* 0x000fe40008000000 */
[----:B------:R-:W-:Y:S01]  /*4450*/  USEL UR33, UR33, URZ, UP1 ;  /* 0x0000003f21217287 */ /* 0x000fe20008800000 */
[----:B------:R-:W-:Y:S01]  /*4460*/  UMOV UR8, 0x1 ;  /* 0x0000000100087882 */ /* 0x000fe20000000000 */
[----:B------:R-:W-:Y:S01]  /*4470*/  UMOV UR25, UR9 ;  /* 0x0000000900197c82 */ /* 0x000fe20008000000 */
[----:B------:R-:W-:Y:S09]  /*4480*/  @P0 BRA `(.L_x_30) ;  /* 0xffffffec00500947 */ /* 0x000ff2000383ffff */
.L_x_22:
[----:B------:R-:W-:-:S04]  /*4490*/  UISETP.NE.AND UP0, UPT, UR6, URZ, UPT ;  /* 0x0000003f0600728c */ /* 0x000fc8000bf05270 */
[----:B------:R-:W-:-:S06]  /*44a0*/  USEL UR6, URZ, 0x1, !UP0 ;  /* 0x000000013f067887 */ /* 0x000fcc000c000000 */
[----:B------:R-:W-:-:S13]  /*44b0*/  ISETP.NE.AND P0, PT, RZ, UR6, PT ;  /* 0x00000006ff007c0c */ /* 0x000fda000bf05270 */
[----:B------:R-:W-:Y:S05]  /*44c0*/  @!P0 BRA `(.L_x_31) ;  /* 0x0000000c00c48947 */ /* 0x000fea0003800000 */
[----:B------:R-:W-:Y:S02]  /*44d0*/  WARPGROUP.DEPBAR.LE gsb0, 0x0 ;  /* 0x00008000000079c5 */ /* 0x000fe40000010000 */
[----:B-----5:R-:W-:Y:S01]  /*44e0*/  FADD R227, R25, R227 ;  /* 0x000000e319e37221 */ /* 0x020fe20000000000 */
[----:B------:R-:W-:-:S04]  /*44f0*/  FADD R228, R24, R228 ;  /* 0x000000e418e47221 */ /* 0x000fc80000000000 */
[----:B------:R2:W-:Y:S04]  /*4500*/  STL [R1+0x98], R227 ;  /* 0x000098e301007387 */ /* 0x0005e80000100800 */
[----:B--2---:R-:W2:Y:S04]  /*4510*/  LDL.LU R227, [R1+0x6c] ;  /* 0x00006c0001e37983 */ /* 0x004ea80000300800 */
[----:B--2---:R2:W-:Y:S04]  /*4520*/  STL [R1+0x9c], R227 ;  /* 0x00009ce301007387 */ /* 0x0045e80000100800 */
        /* <DEDUP_REMOVED lines=52> */
[----:B--2---:R-:W2:Y:S01]  /*4870*/  LDL.LU R227, [R1] ;  /* 0x0000000001e37983 */ /* 0x004ea20000300800 */
[----:B------:R-:W-:Y:S01]  /*4880*/  FADD R226, R26, R226 ;  /* 0x000000e21ae27221 */ /* 0x000fe20000000000 */
        /* <DEDUP_REMOVED lines=97> */
[----:B--2---:R-:W-:-:S05]  /*4ea0*/  FADD R227, R124, R227 ;  /* 0x000000e37ce37221 */ /* 0x004fca0000000000 */
[----:B------:R2:W-:Y:S04]  /*4eb0*/  STL [R1], R227 ;  /* 0x000000e301007387 */ /* 0x0005e80000100800 */
[----:B--2---:R-:W2:Y:S02]  /*4ec0*/  LDL.LU R227, [R1+0x104] ;  /* 0x0001040001e37983 */ /* 0x004ea40000300800 */
[----:B--2---:R-:W-:-:S05]  /*4ed0*/  FADD R227, R125, R227 ;  /* 0x000000e37de37221 */ /* 0x004fca0000000000 */
[----:B------:R2:W-:Y:S04]  /*4ee0*/  STL [R1+0x4], R227 ;  /* 0x000004e301007387 */ /* 0x0005e80000100800 */
        /* <DEDUP_REMOVED lines=78> */
[----:B--2---:R2:W5:Y:S02]  /*53d0*/  LDL.LU R227, [R1+0x98] ;  /* 0x0000980001e37983 */ /* 0x0045640000300800 */
.L_x_31:
[----:B-1----:R-:W-:-:S04]  /*53e0*/  IMAD.U32 R229, RZ, RZ, UR26 ;  /* 0x0000001affe57e24 */ /* 0x002fc8000f8e00ff */
[----:B------:R1:W-:Y:S01]  /*53f0*/  SYNCS.ARRIVE.TRANS64.A1T0 RZ, [R229+UR28], RZ ;  /* 0x000000ffe5ff79a7 */ /* 0x0003e2000810001c */
[----:B------:R-:W-:Y:S02]  /*5400*/  WARPGROUP.DEPBAR.LE gsb0, 0x0 ;  /* 0x00008000000079c5 */ /* 0x000fe40000010000 */
[----:B------:R-:W3:Y:S02]  /*5410*/  LDC R24, c[0x0][0x28c] ;  /* 0x0000a300ff187b82 */ /* 0x000ee40000000800 */
[----:B---3--:R-:W-:-:S13]  /*5420*/  ISETP.GE.AND P0, PT, R24, 0x1, PT ;  /* 0x000000011800780c */ /* 0x008fda0003f06270 */
[----:B-1----:R-:W-:Y:S05]  /*5430*/  @!P0 BRA `(.L_x_32) ;  /* 0x0000000000408947 */ /* 0x002fea0003800000 */
[----:B------:R-:W-:-:S06]  /*5440*/  UISETP.NE.AND UP0, UPT, UR30, 0x3, UPT ;  /* 0x000000031e00788c */ /* 0x000fcc000bf05270 */
[----:B------:R-:W-:-:S13]  /*5450*/  PLOP3.LUT P0, PT, PT, PT, UP0, 0x80, 0x0 ;  /* 0x000000000000781c */ /* 0x000fda0003f0f008 */
[----:B------:R-:W-:Y:S05]  /*5460*/  @!P0 BRA `(.L_x_33) ;  /* 0x0000000000048947 */ /* 0x000fea0003800000 */
[----:B------:R-:W-:Y:S01]  /*5470*/  BPT.TRAP 0x1 ;  /* 0x000000040000795c */ /* 0x000fe20000300000 */
.L_x_33:
[----:B------:R-:W-:Y:S02]  /*5480*/  UIADD3 UR8, UR19, UR5, URZ ;  /* 0x0000000513087290 */ /* 0x000fe4000fffe03f */
[----:B------:R-:W-:Y:S02]  /*5490*/  UISETP.GT.U32.AND UP0, UPT, UR15, 0x1, UPT ;  /* 0x000000010f00788c */ /* 0x000fe4000bf04070 */
[----:B------:R-:W-:-:S04]  /*54a0*/  UIMAD.WIDE.U32 UR6, UR8, -0x55555555, URZ ;  /* 0xaaaaaaab080678a5 */ /* 0x000fc8000f8e003f */
[----:B------:R-:W-:Y:S01]  /*54b0*/  USHF.R.U32.HI UR6, URZ, 0x1, UR7 ;  /* 0x000000013f067899 */ /* 0x000fe20008011607 */
[----:B------:R-:W-:-:S03]  /*54c0*/  PLOP3.LUT P0, PT, PT, PT, UP0, 0x80, 0x0 ;  /* 0x000000000000781c */ /* 0x000fc60003f0f008 */
[----:B------:R-:W-:-:S04]  /*54d0*/  UIMAD UR8, UR6, -0x3, UR8 ;  /* 0xfffffffd060878a4 */ /* 0x000fc8000f8e0208 */
[----:B------:R-:W-:-:S04]  /*54e0*/  ULEA UR8, UR8, UR22, 0x3 ;  /* 0x0000001608087291 */ /* 0x000fc8000f8e183f */
[----:B------:R-:W-:-:S04]  /*54f0*/  UIADD3 UR8, UR8, 0x18, URZ ;  /* 0x0000001808087890 */ /* 0x000fc8000fffe03f */
[----:B------:R-:W-:-:S09]  /*5500*/  UPRMT UR8, URZ, 0x654, UR8 ;  /* 0x000006543f087896 */ /* 0x000fd20008000008 */
[----:B------:R-:W-:Y:S01]  /*5510*/  SYNCS.ARRIVE.TRANS64.RED.A1T0 RZ, [UR8], RZ ;  /* 0x000000ffffff79a7 */ /* 0x000fe20008100408 */
[----:B------:R-:W-:Y:S05]  /*5520*/  @P0 BRA `(.L_x_32) ;  /* 0x0000000000040947 */ /* 0x000fea0003800000 */
[----:B------:R-:W-:Y:S01]  /*5530*/  BPT.TRAP 0x1 ;  /* 0x000000040000795c */ /* 0x000fe20000300000 */
.L_x_32:
[----:B-----5:R1:W-:Y:S01]  /*5540*/  STL [R1+0x98], R0 ;  /* 0x0000980001007387 */ /* 0x0203e20000100800 */
[----:B------:R-:W-:Y:S01]  /*5550*/  IMAD.U32 R24, RZ, RZ, UR27 ;  /* 0x0000001bff187e24 */ /* 0x000fe2000f8e00ff */
[----:B------:R-:W-:Y:S01]  /*5560*/  UIADD3 UR5, UR29, UR5, URZ ;  /* 0x000000051d057290 */ /* 0x000fe2000fffe03f */
[----:B------:R-:W3:Y:S01]  /*5570*/  LDC R35, c[0x0][0x288] ;  /* 0x0000a200ff237b82 */ /* 0x000ee20000000800 */
[----:B-1----:R-:W4:Y:S02]  /*5580*/  LDL R0, [R1+0x84] ;  /* 0x0000840001007983 */ /* 0x002f240000100800 */
[----:B------:R-:W-:Y:S01]  /*5590*/  SHF.L.U32 R24, R24, 0x1f, RZ ;  /* 0x0000001f18187819 */ /* 0x000fe200000006ff */
[----:B------:R-:W-:Y:S02]  /*55a0*/  UISETP.GT.U32.AND UP0, UPT, UR5, 0x2, UPT ;  /* 0x000000020500788c */ /* 0x000fe4000bf04070 */
[----:B------:R-:W-:Y:S01]  /*55b0*/  UISETP.GE.U32.AND UP1, UPT, UR29, 0x3, UPT ;  /* 0x000000031d00788c */ /* 0x000fe2000bf26070 */
[----:B------:R-:W1:Y:S01]  /*55c0*/  SYNCS.PHASECHK.TRANS64.TRYWAIT P0, [UR18+0x8], R24 ;  /* 0x00000818ff0075a7 */ /* 0x000e620008000152 */
[----:B------:R-:W-:-:S02]  /*55d0*/  UISETP.LT.U32.AND UP0, UPT, UR29, 0x3, UP0 ;  /* 0x000000031d00788c */ /* 0x000fc40008701070 */
[----:B------:R-:W-:Y:S02]  /*55e0*/  UIMAD.WIDE.U32 UR6, UR5, -0x55555555, URZ ;  /* 0xaaaaaaab050678a5 */ /* 0x000fe4000f8e003f */
[----:B------:R-:W-:Y:S02]  /*55f0*/  USEL UR8, URZ, 0x1, !UP0 ;  /* 0x000000013f087887 */ /* 0x000fe4000c000000 */
[----:B------:R-:W-:Y:S01]  /*5600*/  USHF.R.U32.HI UR6, URZ, 0x1, UR7 ;  /* 0x000000013f067899 */ /* 0x000fe20008011607 */
[----:B----4-:R-:W-:Y:S02]  /*5610*/  IMAD.SHL.U32 R32, R0, 0x2, RZ ;  /* 0x0000000200207824 */ /* 0x010fe400078e00ff */
[----:B------:R4:W5:Y:S01]  /*5620*/  LDL.LU R0, [R1+0x98] ;  /* 0x0000980001007983 */ /* 0x0009620000300800 */
[----:B------:R-:W-:Y:S02]  /*5630*/  ULOP3.LUT UR4, UR4, UR8, URZ, 0x3c, !UPT ;  /* 0x0000000804047292 */ /* 0x000fe4000f8e3c3f */
[----:B------:R-:W-:Y:S01]  /*5640*/  UIMAD UR5, UR6, -0x3, UR5 ;  /* 0xfffffffd060578a4 */ /* 0x000fe2000f8e0205 */
[----:B------:R-:W-:Y:S01]  /*5650*/  SHF.R.S32.HI R33, RZ, 0x1f, R32 ;  /* 0x0000001fff217819 */ /* 0x000fe20000011420 */
[----:B------:R-:W-:Y:S01]  /*5660*/  @UP1 ULOP3.LUT UR4, UR4, 0x1, UR6, 0x78, !UPT ;  /* 0x0000000104041892 */ /* 0x000fe2000f8e7806 */
[----:B-1-3--:R-:W-:Y:S11]  /*5670*/  @!P0 BRA `(.L_x_34) ;  /* 0x000000a800588947 */ /* 0x00aff60003800000 */
.L_x_319:
[----:B------:R3:W-:Y:S01]  /*5680*/  STL [R1+0xa0], R3 ;  /* 0x0000a00301007387 */ /* 0x0007e20000100800 */
[----:B------:R-:W-:Y:S01]  /*5690*/  ULDC.64 UR6, c[0x0][0x5d0] ;  /* 0x0001740000067ab9 */ /* 0x000fe20000000a00 */
[----:B------:R-:W-:Y:S02]  /*56a0*/  ULDC UR8, c[0x0][0x284] ;  /* 0x0000a10000087ab9 */ /* 0x000fe40000000800 */
[----:B---3--:R-:W3:Y:S04]  /*56b0*/  LDL.LU R3, [R1+0x80] ;  /* 0x0000800001037983 */ /* 0x008ee80000300800 */
[----:B------:R0:W-:Y:S04]  /*56c0*/  STL [R1+0x9c], R2 ;  /* 0x00009c0201007387 */ /* 0x0001e80000100800 */
[----:B0-----:R-:W2:Y:S04]  /*56d0*/  LDL R2, [R1+0x7c] ;  /* 0x00007c0001027983 */ /* 0x001ea80000100800 */
[----:B-----5:R0:W-:Y:S04]  /*56e0*/  STL [R1+0x98], R0 ;  /* 0x0000980001007387 */ /* 0x0201e80000100800 */
[----:B0-----:R-:W4:Y:S01]  /*56f0*/  LDL R0, [R1+0x70] ;  /* 0x0000700001007983 */ /* 0x001f220000100800 */
[----:B---3--:R-:W-:-:S03]  /*5700*/  IMAD.SHL.U32 R37, R3, 0x100, RZ ;  /* 0x0000010003257824 */ /* 0x008fc600078e00ff */
[----:B------:R0:W5:Y:S01]  /*5710*/  LDL.LU R3, [R1+0xa0] ;  /* 0x0000a00001037983 */ /* 0x0001620000300800 */
[----:B--2---:R-:W-:-:S03]  /*5720*/  IMAD.SHL.U32 R34, R2, 0x40, RZ ;  /* 0x0000004002227824 */ /* 0x004fc600078e00ff */
[----:B------:R0:W5:Y:S01]  /*5730*/  LDL.LU R2, [R1+0x9c] ;  /* 0x00009c0001027983 */ /* 0x0001620000300800 */
[----:B----4-:R-:W-:Y:S01]  /*5740*/  SHF.R.S32.HI R38, RZ, 0x1f, R0 ;  /* 0x0000001fff267819 */ /* 0x010fe20000011400 */
[----:B-1----:R-:W-:-:S04]  /*5750*/  IMAD.WIDE.U32 R24, R0, UR6, R32 ;  /* 0x0000000600187c25 */ /* 0x002fc8000f8e0020 */
[----:B------:R-:W-:-:S04]  /*5760*/  IMAD R26, R38, UR6, RZ ;  /* 0x00000006261a7c24 */ /* 0x000fc8000f8e02ff */
[----:B------:R-:W-:Y:S02]  /*5770*/  IMAD R27, R0, UR7, R26 ;  /* 0x00000007001b7c24 */ /* 0x000fe4000f8e021a */
[----:B------:R0:W5:Y:S01]  /*5780*/  LDL.LU R0, [R1+0x98] ;  /* 0x0000980001007983 */ /* 0x0001620000300800 */
[----:B------:R-:W-:-:S04]  /*5790*/  ISETP.GE.AND P0, PT, R34, UR8, PT ;  /* 0x0000000822007c0c */ /* 0x000fc8000bf06270 */
[C---:B------:R-:W-:Y:S02]  /*57a0*/  ISETP.GE.OR P0, PT, R37.reuse, R35, P0 ;  /* 0x000000232500720c */ /* 0x040fe40000706670 */
[----:B------:R-:W-:Y:S02]  /*57b0*/  SHF.R.S32.HI R36, RZ, 0x1f, R37 ;  /* 0x0000001fff247819 */ /* 0x000fe40000011425 */
[----:B------:R-:W-:-:S04]  /*57c0*/  IADD3 R24, P1, R37, R24, RZ ;  /* 0x0000001825187210 */ /* 0x000fc80007f3e0ff */
[----:B------:R-:W-:-:S05]  /*57d0*/  IADD3.X R25, R36, R25, R27, P1, !PT ;  /* 0x0000001924197210 */ /* 0x000fca0000ffe41b */
[----:B0-----:R-:W-:Y:S05]  /*57e0*/  @P0 BRA `(.L_x_35) ;  /* 0x0000008c00d40947 */ /* 0x001fea0003800000 */
[----:B------:R0:W-:Y:S01]  /*57f0*/  STL.64 [R1+0xa8], R4 ;  /* 0x0000a80401007387 */ /* 0x0001e20000100a00 */
[----:B------:R-:W1:Y:S01]  /*5800*/  LDC.64 R28, c[0x0][0x5c8] ;  /* 0x00017200ff1c7b82 */ /* 0x000e620000000a00 */
[----:B------:R-:W-:Y:S02]  /*5810*/  ULDC.64 UR6, c[0x0][0x5c0] ;  /* 0x0001700000067ab9 */ /* 0x000fe40000000a00 */
[----:B0-----:R-:W2:Y:S04]  /*5820*/  LDL.64 R4, [R1+0x88] ;  /* 0x0000880001047983 */ /* 0x001ea80000100a00 */
[----:B-----5:R0:W-:Y:S04]  /*5830*/  STL [R1+0xa0], R3 ;  /* 0x0000a00301007387 */ /* 0x0201e80000100800 */
[----:B0-----:R-:W2:Y:S04]  /*5840*/  LDL.LU R3, [R1+0x7c] ;  /* 0x00007c0001037983 */ /* 0x001ea80000300800 */
[----:B------:R0:W-:Y:S04]  /*5850*/  STL [R1+0x9c], R2 ;  /* 0x00009c0201007387 */ /* 0x0001e80000100800 */
[----:B0-----:R-:W3:Y:S04]  /*5860*/  LDL R2, [R1+0x84] ;  /* 0x0000840001027983 */ /* 0x001ee80000100800 */
[----:B------:R0:W-:Y:S04]  /*5870*/  STL [R1+0x98], R0 ;  /* 0x0000980001007387 */ /* 0x0001e80000100800 */
[----:B0-----:R-:W4:Y:S01]  /*5880*/  LDL R0, [R1+0x90] ;  /* 0x0000900001007983 */ /* 0x001f220000100800 */
[----:B--2---:R-:W-:-:S03]  /*5890*/  IMAD.WIDE R30, R3, 0x40, R4 ;  /* 0x00000040031e7825 */ /* 0x004fc600078e0204 */
[----:B------:R0:W5:Y:S01]  /*58a0*/  LDL.LU.64 R4, [R1+0xa8] ;  /* 0x0000a80001047983 */ /* 0x0001620000300a00 */
[-C--:B-1----:R-:W-:Y:S02]  /*58b0*/  IMAD R26, R31, R28.reuse, RZ ;  /* 0x0000001c1f1a7224 */ /* 0x082fe400078e02ff */
[C---:B------:R-:W-:Y:S01]  /*58c0*/  IMAD.WIDE.U32 R24, R30.reuse, R28, R24 ;  /* 0x0000001c1e187225 */ /* 0x040fe200078e0018 */
[----:B------:R0:W5:Y:S03]  /*58d0*/  LDL.LU R3, [R1+0xa0] ;  /* 0x0000a00001037983 */ /* 0x0001660000300800 */
[----:B------:R-:W-:Y:S01]  /*58e0*/  IMAD R27, R30, R29, R26 ;  /* 0x0000001d1e1b7224 */ /* 0x000fe200078e021a */
[----:B------:R-:W-:Y:S02]  /*58f0*/  LEA R26, P0, R28, R24, 0x3 ;  /* 0x000000181c1a7211 */ /* 0x000fe400078018ff */
[----:B------:R-:W-:Y:S01]  /*5900*/  IADD3 R24, P1, R24, UR6, RZ ;  /* 0x0000000618187c10 */ /* 0x000fe2000ff3e0ff */
[----:B------:R-:W-:Y:S01]  /*5910*/  IMAD.IADD R27, R25, 0x1, R27 ;  /* 0x00000001191b7824 */ /* 0x000fe200078e021b */
[----:B------:R-:W-:-:S04]  /*5920*/  IADD3 R26, P3, R26, UR6, RZ ;  /* 0x000000061a1a7c10 */ /* 0x000fc8000ff7e0ff */
[----:B------:R-:W-:Y:S01]  /*5930*/  LEA.HI.X R29, R28, R27, R29, 0x3, P0 ;  /* 0x0000001b1c1d7211 */ /* 0x000fe200000f1c1d */
[----:B---3--:R-:W-:Y:S01]  /*5940*/  IMAD R28, R2, -0x2, R35 ;  /* 0xfffffffe021c7824 */ /* 0x008fe200078e0223 */
[----:B------:R-:W-:Y:S01]  /*5950*/  FSETP.NEU.AND P0, PT, RZ, UR31, PT ;  /* 0x0000001fff007c0b */ /* 0x000fe2000bf0d000 */
[----:B------:R0:W5:Y:S01]  /*5960*/  LDL.LU R2, [R1+0x9c] ;  /* 0x00009c0001027983 */ /* 0x0001620000300800 */
[----:B------:R-:W-:Y:S01]  /*5970*/  IADD3.X R25, R27, UR7, RZ, P1, !PT ;  /* 0x000000071b197c10 */ /* 0x000fe20008ffe4ff */
[----:B------:R-:W-:Y:S01]  /*5980*/  BSSY B0, `(.L_x_35) ;  /* 0x00008db000007945 */ /* 0x000fe20003800000 */
[----:B------:R-:W-:Y:S01]  /*5990*/  IADD3.X R27, R29, UR7, RZ, P3, !PT ;  /* 0x000000071d1b7c10 */ /* 0x000fe20009ffe4ff */
[----:B----4-:R-:W-:Y:S02]  /*59a0*/  IMAD.IADD R39, R0, 0x1, -R34 ;  /* 0x0000000100277824 */ /* 0x010fe400078e0a22 */
[----:B------:R0:W5:Y:S01]  /*59b0*/  LDL.LU R0, [R1+0x98] ;  /* 0x0000980001007983 */ /* 0x0001620000300800 */
[----:B------:R-:W-:-:S05]  /*59c0*/  IMAD.IADD R34, R28, 0x1, -R37 ;  /* 0x000000011c227824 */ /* 0x000fca00078e0a25 */
[----:B------:R-:W-:Y:S05]  /*59d0*/  @!P0 BRA `(.L_x_36) ;  /* 0x0000006800dc8947 */ /* 0x000fea0003800000 */
[----:B-----5:R1:W-:Y:S01]  /*59e0*/  STL [R1+0x98], R0 ;  /* 0x0000980001007387 */ /* 0x0203e20000100800 */
[----:B------:R-:W-:Y:S01]  /*59f0*/  ULDC.64 UR6, c[0x0][0x5b8] ;  /* 0x00016e0000067ab9 */ /* 0x000fe20000000a00 */
[----:B------:R-:W-:Y:S02]  /*5a00*/  ULDC.64 UR8, c[0x0][0x5a8] ;  /* 0x00016a0000087ab9 */ /* 0x000fe40000000a00 */
[----:B-1----:R-:W2:Y:S01]  /*5a10*/  LDL.LU R0, [R1+0x70] ;  /* 0x0000700001007983 */ /* 0x002ea20000300800 */
[----:B------:R-:W-:Y:S01]  /*5a20*/  IMAD R28, R38, UR6, RZ ;  /* 0x00000006261c7c24 */ /* 0x000fe2000f8e02ff */
[----:B------:R-:W-:Y:S01]  /*5a30*/  BSSY B1, `(.L_x_37) ;  /* 0x0000011000017945 */ /* 0x000fe20003800000 */
[----:B--2---:R-:W-:-:S04]  /*5a40*/  IMAD.WIDE.U32 R32, R0, UR6, R32 ;  /* 0x0000000600207c25 */ /* 0x004fc8000f8e0020 */
[----:B------:R-:W-:Y:S01]  /*5a50*/  IMAD R29, R0, UR7, R28 ;  /* 0x00000007001d7c24 */ /* 0x000fe2000f8e021c */
[----:B------:R-:W-:Y:S01]  /*5a60*/  IADD3 R32, P0, R37, R32, RZ ;  /* 0x0000002025207210 */ /* 0x000fe20007f1e0ff */
[----:B------:R1:W5:Y:S01]  /*5a70*/  LDL.LU R0, [R1+0x98] ;  /* 0x0000980001007983 */ /* 0x0003620000300800 */
[----:B------:R-:W-:Y:S02]  /*5a80*/  ULDC.64 UR6, c[0x0][0x5b0] ;  /* 0x00016c0000067ab9 */ /* 0x000fe40000000a00 */
[----:B------:R-:W-:Y:S01]  /*5a90*/  IADD3.X R33, R36, R33, R29, P0, !PT ;  /* 0x0000002124217210 */ /* 0x000fe200007fe41d */
[----:B------:R-:W-:Y:S01]  /*5aa0*/  IMAD R35, R31, UR6, RZ ;  /* 0x000000061f237c24 */ /* 0x000fe2000f8e02ff */
[----:B------:R-:W-:Y:S01]  /*5ab0*/  ISETP.GE.AND P0, PT, R39, 0x1, PT ;  /* 0x000000012700780c */ /* 0x000fe20003f06270 */
[----:B------:R-:W-:-:S03]  /*5ac0*/  IMAD.WIDE.U32 R28, R30, UR6, R32 ;  /* 0x000000061e1c7c25 */ /* 0x000fc6000f8e0020 */
[----:B------:R-:W-:Y:S01]  /*5ad0*/  ISETP.LT.OR P4, PT, R34, 0x1, !P0 ;  /* 0x000000012200780c */ /* 0x000fe20004781670 */
[----:B------:R-:W-:Y:S01]  /*5ae0*/  IMAD R35, R30, UR7, R35 ;  /* 0x000000071e237c24 */ /* 0x000fe2000f8e0223 */
[----:B------:R-:W-:-:S04]  /*5af0*/  IADD3 R28, P1, R28, UR8, RZ ;  /* 0x000000081c1c7c10 */ /* 0x000fc8000ff3e0ff */
[--C-:B------:R-:W-:Y:S02]  /*5b00*/  IADD3.X R29, R29, UR9, R35.reuse, P1, !PT ;  /* 0x000000091d1d7c10 */ /* 0x100fe40008ffe423 */
[----:B------:R-:W-:-:S05]  /*5b10*/  PRMT R35, RZ, 0x7610, R35 ;  /* 0x00007610ff237816 */ /* 0x000fca0000000023 */
[----:B-1----:R-:W-:Y:S05]  /*5b20*/  @P4 BRA `(.L_x_38) ;  /* 0x0000000000044947 */ /* 0x002fea0003800000 */
[----:B------:R1:W5:Y:S02]  /*5b30*/  LDG.E.U8 R35, desc[UR20][R28.64] ;  /* 0x000000141c237981 */ /* 0x000364000c1e1100 */
.L_x_38:
[----:B------:R-:W-:Y:S05]  /*5b40*/  BSYNC B1 ;  /* 0x0000000000017941 */ /* 0x000fea0003800000 */
.L_x_37:
[----:B-----5:R-:W-:Y:S01]  /*5b50*/  LOP3.LUT R35, R35, 0xff, RZ, 0xc0, !PT ;  /* 0x000000ff23237812 */ /* 0x020fe200078ec0ff */
[----:B------:R-:W-:Y:S01]  /*5b60*/  BSSY B1, `(.L_x_39) ;  /* 0x000000b000017945 */ /* 0x000fe20003800000 */
[----:B------:R-:W-:Y:S02]  /*5b70*/  ISETP.LT.OR P3, PT, R34, 0x2, !P0 ;  /* 0x000000022200780c */ /* 0x000fe40004761670 */
[----:B------:R-:W-:-:S05]  /*5b80*/  F2FP.F16.E5M2.UNPACK_B R35, R35 ;  /* 0x00000023ff23723e */ /* 0x000fca00020004ff */
[----:B------:R-:W-:-:S05]  /*5b90*/  HADD2.F32 R35, -RZ, R35.H0_H0 ;  /* 0x20000023ff237230 */ /* 0x000fca0000004100 */
[----:B------:R-:W-:-:S04]  /*5ba0*/  FMUL R35, R35, UR31 ;  /* 0x0000001f23237c20 */ /* 0x000fc80008400000 */
[----:B------:R-:W-:-:S05]  /*5bb0*/  FFMA R35, R228, UR32, R35 ;  /* 0x00000020e4237c23 */ /* 0x000fca0008000023 */
[----:B------:R-:W-:Y:S02]  /*5bc0*/  F2FP.SATFINITE.E5M2.F32.PACK_AB_MERGE_C R37, RZ, R35, RZ ;  /* 0x00000023ff25723e */ /* 0x000fe400048060ff */
[----:B------:R-:W-:-:S03]  /*5bd0*/  PRMT R35, RZ, 0x7610, R35 ;  /* 0x00007610ff237816 */ /* 0x000fc60000000023 */
[----:B------:R2:W-:Y:S01]  /*5be0*/  @!P4 STG.E.U8 desc[UR20][R24.64], R37 ;  /* 0x000000251800c986 */ /* 0x0005e2000c101114 */
[----:B------:R-:W-:Y:S05]  /*5bf0*/  @P3 BRA `(.L_x_40) ;  /* 0x0000000000043947 */ /* 0x000fea0003800000 */
[----:B------:R3:W5:Y:S02]  /*5c00*/  LDG.E.U8 R35, desc[UR20][R28.64+0x1] ;  /* 0x000001141c237981 */ /* 0x000764000c1e1100 */
.L_x_40:
[----:B------:R-:W-:Y:S05]  /*5c10*/  BSYNC B1 ;  /* 0x0000000000017941 */ /* 0x000fea0003800000 */
.L_x_39:
[----:B-----5:R-:W-:Y:S01]  /*5c20*/  LOP3.LUT R35, R35, 0xff, RZ, 0xc0, !PT ;  /* 0x000000ff23237812 */ /* 0x020fe200078ec0ff */
[----:B------:R-:W-:Y:S01]  /*5c30*/  BSSY B1, `(.L_x_41) ;  /* 0x0000013000017945 */ /* 0x000fe20003800000 */
[----:B--2---:R-:W-:Y:S02]  /*5c40*/  IADD3 R37, P1, R30, 0x8, RZ ;  /* 0x000000081e257810 */ /* 0x004fe40007f3e0ff */
[----:B------:R-:W-:-:S03]  /*5c50*/  F2FP.F16.E5M2.UNPACK_B R35, R35 ;  /* 0x00000023ff23723e */ /* 0x000fc600020004ff */
[----:B------:R-:W-:Y:S01]  /*5c60*/  IMAD.X R31, RZ, RZ, R31, P1 ;  /* 0x000000ffff1f7224 */ /* 0x000fe200008e061f */
[----:B------:R-:W-:Y:S01]  /*5c70*/  ISETP.GE.AND P1, PT, R39, 0x9, PT ;  /* 0x000000092700780c */ /* 0x000fe20003f26270 */
[----:B------:R-:W-:Y:S02]  /*5c80*/  HADD2.F32 R35, -RZ, R35.H0_H0 ;  /* 0x20000023ff237230 */ /* 0x000fe40000004100 */
[----:B------:R-:W-:Y:S01]  /*5c90*/  IMAD R36, R31, UR6, RZ ;  /* 0x000000061f247c24 */ /* 0x000fe2000f8e02ff */
[----:B------:R-:W-:Y:S01]  /*5ca0*/  ISETP.LT.OR P5, PT, R34, 0x1, !P1 ;  /* 0x000000012200780c */ /* 0x000fe20004fa1670 */
[----:B------:R-:W-:-:S04]  /*5cb0*/  IMAD.WIDE.U32 R32, R37, UR6, R32 ;  /* 0x0000000625207c25 */ /* 0x000fc8000f8e0020 */
[----:B------:R-:W-:Y:S01]  /*5cc0*/  FMUL R30, R35, UR31 ;  /* 0x0000001f231e7c20 */ /* 0x000fe20008400000 */
[----:B------:R-:W-:-:S03]  /*5cd0*/  IMAD R37, R37, UR7, R36 ;  /* 0x0000000725257c24 */ /* 0x000fc6000f8e0224 */
[----:B------:R-:W-:Y:S01]  /*5ce0*/  FFMA R227, R227, UR32, R30 ;  /* 0x00000020e3e37c23 */ /* 0x000fe2000800001e */
[----:B------:R-:W-:Y:S02]  /*5cf0*/  IADD3 R30, P4, R32, UR8, RZ ;  /* 0x00000008201e7c10 */ /* 0x000fe4000ff9e0ff */
[----:B------:R-:W-:Y:S02]  /*5d00*/  PRMT R32, RZ, 0x7610, R32 ;  /* 0x00007610ff207816 */ /* 0x000fe40000000020 */
[----:B------:R-:W-:Y:S02]  /*5d10*/  F2FP.SATFINITE.E5M2.F32.PACK_AB_MERGE_C R227, RZ, R227, RZ ;  /* 0x000000e3ffe3723e */ /* 0x000fe400048060ff */
[----:B------:R-:W-:-:S03]  /*5d20*/  IADD3.X R31, R33, UR9, R37, P4, !PT ;  /* 0x00000009211f7c10 */ /* 0x000fc6000a7fe425 */
[----:B------:R2:W-:Y:S01]  /*5d30*/  @!P3 STG.E.U8 desc[UR20][R24.64+0x1], R227 ;  /* 0x000001e31800b986 */ /* 0x0005e2000c101114 */
[----:B------:R-:W-:Y:S05]  /*5d40*/  @P5 BRA `(.L_x_42) ;  /* 0x0000000000045947 */ /* 0x000fea0003800000 */
[----:B------:R4:W5:Y:S02]  /*5d50*/  LDG.E.U8 R32, desc[UR20][R30.64] ;  /* 0x000000141e207981 */ /* 0x000964000c1e1100 */
.L_x_42:
[----:B------:R-:W-:Y:S05]  /*5d60*/  BSYNC B1 ;  /* 0x0000000000017941 */ /* 0x000fea0003800000 */
.L_x_41:
[----:B-----5:R-:W-:Y:S01]  /*5d70*/  LOP3.LUT R32, R32, 0xff, RZ, 0xc0, !PT ;  /* 0x000000ff20207812 */ /* 0x020fe200078ec0ff */
[----:B------:R-:W-:Y:S01]  /*5d80*/  BSSY B1, `(.L_x_43) ;  /* 0x000000b000017945 */ /* 0x000fe20003800000 */
[----:B------:R-:W-:Y:S02]  /*5d90*/  ISETP.LT.OR P3, PT, R34, 0x2, !P1 ;  /* 0x000000022200780c */ /* 0x000fe40004f61670 */
[----:B------:R-:W-:-:S05]  /*5da0*/  F2FP.F16.E5M2.UNPACK_B R32, R32 ;  /* 0x00000020ff20723e */ /* 0x000fca00020004ff */
[----:B------:R-:W-:-:S05]  /*5db0*/  HADD2.F32 R32, -RZ, R32.H0_H0 ;  /* 0x20000020ff207230 */ /* 0x000fca0000004100 */
[----:B------:R-:W-:Y:S01]  /*5dc0*/  FMUL R33, R32, UR31 ;  /* 0x0000001f20217c20 */ /* 0x000fe20008400000 */
[----:B------:R-:W-:-:S03]  /*5dd0*/  PRMT R32, RZ, 0x7610, R32 ;  /* 0x00007610ff207816 */ /* 0x000fc60000000020 */
[----:B------:R-:W-:-:S05]  /*5de0*/  FFMA R33, R226, UR32, R33 ;  /* 0x00000020e2217c23 */ /* 0x000fca0008000021 */
[----:B------:R-:W-:-:S05]  /*5df0*/  F2FP.SATFINITE.E5M2.F32.PACK_AB_MERGE_C R33, RZ, R33, RZ ;  /* 0x00000021ff21723e */ /* 0x000fca00048060ff */
[----:B------:R0:W-:Y:S01]  /*5e00*/  @!P5 STG.E.U8 desc[UR20][R26.64], R33 ;  /* 0x000000211a00d986 */ /* 0x0001e2000c101114 */
[----:B------:R-:W-:Y:S05]  /*5e10*/  @P3 BRA `(.L_x_44) ;  /* 0x0000000000043947 */ /* 0x000fea0003800000 */
[----:B------:R0:W5:Y:S02]  /*5e20*/  LDG.E.U8 R32, desc[UR20][R30.64+0x1] ;  /* 0x000001141e207981 */ /* 0x000164000c1e1100 */
.L_x_44:
[----:B------:R-:W-:Y:S05]  /*5e30*/  BSYNC B1 ;  /* 0x0000000000017941 */ /* 0x000fea0003800000 */
.L_x_43:
[----:B-----5:R-:W-:Y:S01]  /*5e40*/  LOP3.LUT R32, R32, 0xff, RZ, 0xc0, !PT ;  /* 0x000000ff20207812 */ /* 0x020fe200078ec0ff */
[----:B------:R-:W-:Y:S01]  /*5e50*/  BSSY B1, `(.L_x_45) ;  /* 0x000000b000017945 */ /* 0x000fe20003800000 */
[----:B------:R-:W-:Y:S02]  /*5e60*/  ISETP.LT.OR P4, PT, R34, 0x9, !P0 ;  /* 0x000000092200780c */ /* 0x000fe40004781670 */
[----:B------:R-:W-:-:S05]  /*5e70*/  F2FP.F16.E5M2.UNPACK_B R32, R32 ;  /* 0x00000020ff20723e */ /* 0x000fca00020004ff */
[----:B------:R-:W-:-:S05]  /*5e80*/  HADD2.F32 R32, -RZ, R32.H0_H0 ;  /* 0x20000020ff207230 */ /* 0x000fca0000004100 */
[----:B------:R-:W-:-:S04]  /*5e90*/  FMUL R32, R32, UR31 ;  /* 0x0000001f20207c20 */ /* 0x000fc80008400000 */
[----:B------:R-:W-:-:S05]  /*5ea0*/  FFMA R32, R225, UR32, R32 ;  /* 0x00000020e1207c23 */ /* 0x000fca0008000020 */
[----:B0-----:R-:W-:Y:S02]  /*5eb0*/  F2FP.SATFINITE.E5M2.F32.PACK_AB_MERGE_C R33, RZ, R32, RZ ;  /* 0x00000020ff21723e */ /* 0x001fe400048060ff */
[----:B------:R-:W-:-:S03]  /*5ec0*/  PRMT R32, RZ, 0x7610, R32 ;  /* 0x00007610ff207816 */ /* 0x000fc60000000020 */
[----:B------:R0:W-:Y:S01]  /*5ed0*/  @!P3 STG.E.U8 desc[UR20][R26.64+0x1], R33 ;  /* 0x000001211a00b986 */ /* 0x0001e2000c101114 */
[----:B------:R-:W-:Y:S05]  /*5ee0*/  @P4 BRA `(.L_x_46) ;  /* 0x0000000000044947 */ /* 0x000fea0003800000 */
[----:B------:R0:W5:Y:S02]  /*5ef0*/  LDG.E.U8 R32, desc[UR20][R28.64+0x8] ;  /* 0x000008141c207981 */ /* 0x000164000c1e1100 */
.L_x_46:
[----:B------:R-:W-:Y:S05]  /*5f00*/  BSYNC B1 ;  /* 0x0000000000017941 */ /* 0x000fea0003800000 */
.L_x_45:
[----:B-----5:R-:W-:Y:S01]  /*5f10*/  LOP3.LUT R32, R32, 0xff, RZ, 0xc0, !PT ;  /* 0x000000ff20207812 */ /* 0x020fe200078ec0ff */
[----:B------:R-:W-:Y:S01]  /*5f20*/  BSSY B1, `(.L_x_47) ;  /* 0x000000b000017945 */ /* 0x000fe20003800000 */
[----:B------:R-:W-:Y:S02]  /*5f30*/  ISETP.LT.OR P3, PT, R34, 0xa, !P0 ;  /* 0x0000000a2200780c */ /* 0x000fe40004761670 */
[----:B------:R-:W-:-:S05]  /*5f40*/  F2FP.F16.E5M2.UNPACK_B R32, R32 ;  /* 0x00000020ff20723e */ /* 0x000fca00020004ff */
[----:B------:R-:W-:-:S05]  /*5f50*/  HADD2.F32 R32, -RZ, R32.H0_H0 ;  /* 0x20000020ff207230 */ /* 0x000fca0000004100 */
[----:B0-----:R-:W-:Y:S01]  /*5f60*/  FMUL R33, R32, UR31 ;  /* 0x0000001f20217c20 */ /* 0x001fe20008400000 */
[----:B------:R-:W-:-:S03]  /*5f70*/  PRMT R32, RZ, 0x7610, R32 ;  /* 0x00007610ff207816 */ /* 0x000fc60000000020 */
[----:B------:R-:W-:-:S05]  /*5f80*/  FFMA R33, R224, UR32, R33 ;  /* 0x00000020e0217c23 */ /* 0x000fca0008000021 */
[----:B------:R-:W-:-:S05]  /*5f90*/  F2FP.SATFINITE.E5M2.F32.PACK_AB_MERGE_C R33, RZ, R33, RZ ;  /* 0x00000021ff21723e */ /* 0x000fca00048060ff */
[----:B------:R0:W-:Y:S01]  /*5fa0*/  @!P4 STG.E.U8 desc[UR20][R24.64+0x8], R33 ;  /* 0x000008211800c986 */ /* 0x0001e2000c101114 */
[----:B------:R-:W-:Y:S05]  /*5fb0*/  @P3 BRA `(.L_x_48) ;  /* 0x0000000000043947 */ /* 0x000fea0003800000 */
[----:B------:R0:W5:Y:S02]  /*5fc0*/  LDG.E.U8 R32, desc[UR20][R28.64+0x9] ;  /* 0x000009141c207981 */ /* 0x000164000c1e1100 */
.L_x_48:
[----:B------:R-:W-:Y:S05]  /*5fd0*/  BSYNC B1 ;  /* 0x0000000000017941 */ /* 0x000fea0003800000 */
.L_x_47:
        /* <DEDUP_REMOVED lines=12> */
.L_x_50:
[----:B------:R-:W-:Y:S05]  /*60a0*/  BSYNC B1 ;  /* 0x0000000000017941 */ /* 0x000fea0003800000 */
.L_x_49:
        /* <DEDUP_REMOVED lines=12> */
.L_x_52:
[----:B------:R-:W-:Y:S05]  /*6170*/  BSYNC B1 ;  /* 0x0000000000017941 */ /* 0x000fea0003800000 */
.L_x_51:
        /* <DEDUP_REMOVED lines=12> */
.L_x_54:
[----:B------:R-:W-:Y:S05]  /*6240*/  BSYNC B1 ;  /* 0x0000000000017941 */ /* 0x000fea0003800000 */
.L_x_53:
        /* <DEDUP_REMOVED lines=12> */
.L_x_56:
[----:B------:R-:W-:Y:S05]  /*6310*/  BSYNC B1 ;  /* 0x0000000000017941 */ /* 0x000fea0003800000 */
.L_x_55:
        /* <DEDUP_REMOVED lines=12> */
.L_x_58:
[----:B------:R-:W-:Y:S05]  /*63e0*/  BSYNC B1 ;  /* 0x0000000000017941 */ /* 0x000fea0003800000 */
.L_x_57:
        /* <DEDUP_REMOVED lines=12> */
.L_x_60:
[----:B------:R-:W-:Y:S05]  /*64b0*/  BSYNC B1 ;  /* 0x0000000000017941 */ /* 0x000fea0003800000 */
.L_x_59:
        /* <DEDUP_REMOVED lines=12> */
.L_x_62:
[----:B------:R-:W-:Y:S05]  /*6580*/  BSYNC B1 ;  /* 0x0000000000017941 */ /* 0x000fea0003800000 */
.L_x_61:
        /* <DEDUP_REMOVED lines=12> */
.L_x_64:
[----:B------:R-:W-:Y:S05]  /*6650*/  BSYNC B1 ;  /* 0x0000000000017941 */ /* 0x000fea0003800000 */
.L_x_63:
        /* <DEDUP_REMOVED lines=12> */
.L_x_66:
[----:B------:R-:W-:Y:S05]  /*6720*/  BSYNC B1 ;  /* 0x0000000000017941 */ /* 0x000fea0003800000 */
.L_x_65:
        /* <DEDUP_REMOVED lines=12> */
.L_x_68:
[----:B------:R-:W-:Y:S05]  /*67f0*/  BSYNC B1 ;  /* 0x0000000000017941 */ /* 0x000fea0003800000 */
.L_x_67:
        /* <DEDUP_REMOVED lines=12> */
.L_x_70:
[----:B------:R-:W-:Y:S05]  /*68c0*/  BSYNC B1 ;  /* 0x0000000000017941 */ /* 0x000fea0003800000 */
.L_x_69:
        /* <DEDUP_REMOVED lines=12> */
.L_x_72:
[----:B------:R-:W-:Y:S05]  /*6990*/  BSYNC B1 ;  /* 0x0000000000017941 */ /* 0x000fea0003800000 */
.L_x_71:
        /* <DEDUP_REMOVED lines=12> */
.L_x_74:
[----:B------:R-:W-:Y:S05]  /*6a60*/  BSYNC B1 ;  /* 0x0000000000017941 */ /* 0x000fea0003800000 */
.L_x_73:
        /* <DEDUP_REMOVED lines=12> */
.L_x_76:
[----:B------:R-:W-:Y:S05]  /*6b30*/  BSYNC B1 ;  /* 0x0000000000017941 */ /* 0x000fea0003800000 */
.L_x_75:
        /* <DEDUP_REMOVED lines=12> */
.L_x_78:
[----:B------:R-:W-:Y:S05]  /*6c00*/  BSYNC B1 ;  /* 0x0000000000017941 */ /* 0x000fea0003800000 */
.L_x_77:
        /* <DEDUP_REMOVED lines=12> */
.L_x_80:
[----:B------:R-:W-:Y:S05]  /*6cd0*/  BSYNC B1 ;  /* 0x0000000000017941 */ /* 0x000fea0003800000 */
.L_x_79:
        /* <DEDUP_REMOVED lines=12> */
.L_x_82:
[----:B------:R-:W-:Y:S05]  /*6da0*/  BSYNC B1 ;  /* 0x0000000000017941 */ /* 0x000fea0003800000 */
.L_x_81:
        /* <DEDUP_REMOVED lines=12> */
.L_x_84:
[----:B------:R-:W-:Y:S05]  /*6e70*/  BSYNC B1 ;  /* 0x0000000000017941 */ /* 0x000fea0003800000 */
.L_x_83:
        /* <DEDUP_REMOVED lines=12> */
.L_x_86:
[----:B------:R-:W-:Y:S05]  /*6f40*/  BSYNC B1 ;  /* 0x0000000000017941 */ /* 0x000fea0003800000 */
.L_x_85:
        /* <DEDUP_REMOVED lines=12> */
.L_x_88:
[----:B------:R-:W-:Y:S05]  /*7010*/  BSYNC B1 ;  /* 0x0000000000017941 */ /* 0x000fea0003800000 */
.L_x_87:
        /* <DEDUP_REMOVED lines=12> */
.L_x_90:
[----:B------:R-:W-:Y:S05]  /*70e0*/  BSYNC B1 ;  /* 0x0000000000017941 */ /* 0x000fea0003800000 */
.L_x_89:
        /* <DEDUP_REMOVED lines=12> */
.L_x_92:
[----:B------:R-:W-:Y:S05]  /*71b0*/  BSYNC B1 ;  /* 0x0000000000017941 */ /* 0x000fea0003800000 */
.L_x_91:
        /* <DEDUP_REMOVED lines=12> */
.L_x_94:
[----:B------:R-:W-:Y:S05]  /*7280*/  BSYNC B1 ;  /* 0x0000000000017941 */ /* 0x000fea0003800000 */
.L_x_93:
        /* <DEDUP_REMOVED lines=12> */
.L_x_96:
[----:B------:R-:W-:Y:S05]  /*7350*/  BSYNC B1 ;  /* 0x0000000000017941 */ /* 0x000fea0003800000 */
.L_x_95:
        /* <DEDUP_REMOVED lines=12> */
.L_x_98:
[----:B------:R-:W-:Y:S05]  /*7420*/  BSYNC B1 ;  /* 0x0000000000017941 */ /* 0x000fea0003800000 */
.L_x_97:
        /* <DEDUP_REMOVED lines=12> */
.L_x_100:
[----:B------:R-:W-:Y:S05]  /*74f0*/  BSYNC B1 ;  /* 0x0000000000017941 */ /* 0x000fea0003800000 */
.L_x_99:
        /* <DEDUP_REMOVED lines=12> */
.L_x_102:
[----:B------:R-:W-:Y:S05]  /*75c0*/  BSYNC B1 ;  /* 0x0000000000017941 */ /* 0x000fea0003800000 */
.L_x_101:
        /* <DEDUP_REMOVED lines=12> */
.L_x_104:
[----:B------:R-:W-:Y:S05]  /*7690*/  BSYNC B1 ;  /* 0x0000000000017941 */ /* 0x000fea0003800000 */
.L_x_103:
        /* <DEDUP_REMOVED lines=12> */
.L_x_106:
[----:B------:R-:W-:Y:S05]  /*7760*/  BSYNC B1 ;  /* 0x0000000000017941 */ /* 0x000fea0003800000 */
.L_x_105:
        /* <DEDUP_REMOVED lines=12> */
.L_x_108:
[----:B------:R-:W-:Y:S05]  /*7830*/  BSYNC B1 ;  /* 0x0000000000017941 */ /* 0x000fea0003800000 */
.L_x_107:
        /* <DEDUP_REMOVED lines=12> */
.L_x_110:
[----:B------:R-:W-:Y:S05]  /*7900*/  BSYNC B1 ;  /* 0x0000000000017941 */ /* 0x000fea0003800000 */
.L_x_109:
        /* <DEDUP_REMOVED lines=12> */
.L_x_112:
[----:B------:R-:W-:Y:S05]  /*79d0*/  BSYNC B1 ;  /* 0x0000000000017941 */ /* 0x000fea0003800000 */
.L_x_111:
        /* <DEDUP_REMOVED lines=12> */
.L_x_114:
[----:B------:R-:W-:Y:S05]  /*7aa0*/  BSYNC B1 ;  /* 0x0000000000017941 */ /* 0x000fea0003800000 */
.L_x_113:
        /* <DEDUP_REMOVED lines=12> */
.L_x_116:
[----:B------:R-:W-:Y:S05]  /*7b70*/  BSYNC B1 ;  /* 0x0000000000017941 */ /* 0x000fea0003800000 */
.L_x_115:
        /* <DEDUP_REMOVED lines=12> */
.L_x_118:
[----:B------:R-:W-:Y:S05]  /*7c40*/  BSYNC B1 ;  /* 0x0000000000017941 */ /* 0x000fea0003800000 */
.L_x_117:
        /* <DEDUP_REMOVED lines=12> */
.L_x_120:
[----:B------:R-:W-:Y:S05]  /*7d10*/  BSYNC B1 ;  /* 0x0000000000017941 */ /* 0x000fea0003800000 */
.L_x_119:
        /* <DEDUP_REMOVED lines=12> */
.L_x_122:
[----:B------:R-:W-:Y:S05]  /*7de0*/  BSYNC B1 ;  /* 0x0000000000017941 */ /* 0x000fea0003800000 */
.L_x_121:
        /* <DEDUP_REMOVED lines=12> */
.L_x_124:
[----:B------:R-:W-:Y:S05]  /*7eb0*/  BSYNC B1 ;  /* 0x0000000000017941 */ /* 0x000fea0003800000 */
.L_x_123:
        /* <DEDUP_REMOVED lines=12> */
.L_x_126:
[----:B------:R-:W-:Y:S05]  /*7f80*/  BSYNC B1 ;  /* 0x0000000000017941 */ /* 0x000fea0003800000 */
.L_x_125:
        /* <DEDUP_REMOVED lines=12> */
.L_x_128:
[----:B------:R-:W-:Y:S05]  /*8050*/  BSYNC B1 ;  /* 0x0000000000017941 */ /* 0x000fea0003800000 */
.L_x_127:
        /* <DEDUP_REMOVED lines=12> */
.L_x_130:
[----:B------:R-:W-:Y:S05]  /*8120*/  BSYNC B1 ;  /* 0x0000000000017941 */ /* 0x000fea0003800000 */
.L_x_129:
        /* <DEDUP_REMOVED lines=12> */
.L_x_132:
[----:B------:R-:W-:Y:S05]  /*81f0*/  BSYNC B1 ;  /* 0x0000000000017941 */ /* 0x000fea0003800000 */
.L_x_131:
        /* <DEDUP_REMOVED lines=12> */
.L_x_134:
[----:B------:R-:W-:Y:S05]  /*82c0*/  BSYNC B1 ;  /* 0x0000000000017941 */ /* 0x000fea0003800000 */
.L_x_133:
        /* <DEDUP_REMOVED lines=12> */
.L_x_136:
[----:B------:R-:W-:Y:S05]  /*8390*/  BSYNC B1 ;  /* 0x0000000000017941 */ /* 0x000fea0003800000 */
.L_x_135:
        /* <DEDUP_REMOVED lines=12> */
.L_x_138:
[----:B------:R-:W-:Y:S05]  /*8460*/  BSYNC B1 ;  /* 0x0000000000017941 */ /* 0x000fea0003800000 */
.L_x_137:
        /* <DEDUP_REMOVED lines=12> */
.L_x_140:
[----:B------:R-:W-:Y:S05]  /*8530*/  BSYNC B1 ;  /* 0x0000000000017941 */ /* 0x000fea0003800000 */
.L_x_139:
        /* <DEDUP_REMOVED lines=12> */
.L_x_142:
[----:B------:R-:W-:Y:S05]  /*8600*/  BSYNC B1 ;  /* 0x0000000000017941 */ /* 0x000fea0003800000 */
.L_x_141:
        /* <DEDUP_REMOVED lines=12> */
.L_x_144:
[----:B------:R-:W-:Y:S05]  /*86d0*/  BSYNC B1 ;  /* 0x0000000000017941 */ /* 0x000fea0003800000 */
.L_x_143:
        /* <DEDUP_REMOVED lines=12> */
.L_x_146:
[----:B------:R-:W-:Y:S05]  /*87a0*/  BSYNC B1 ;  /* 0x0000000000017941 */ /* 0x000fea0003800000 */
.L_x_145:
        /* <DEDUP_REMOVED lines=12> */
.L_x_148:
[----:B------:R-:W-:Y:S05]  /*8870*/  BSYNC B1 ;  /* 0x0000000000017941 */ /* 0x000fea0003800000 */
.L_x_147:
        /* <DEDUP_REMOVED lines=12> */
.L_x_150:
[----:B------:R-:W-:Y:S05]  /*8940*/  BSYNC B1 ;  /* 0x0000000000017941 */ /* 0x000fea0003800000 */
.L_x_149:
        /* <DEDUP_REMOVED lines=12> */
.L_x_152:
[----:B------:R-:W-:Y:S05]  /*8a10*/  BSYNC B1 ;  /* 0x0000000000017941 */ /* 0x000fea0003800000 */
.L_x_151:
        /* <DEDUP_REMOVED lines=12> */
.L_x_154:
[----:B------:R-:W-:Y:S05]  /*8ae0*/  BSYNC B1 ;  /* 0x0000000000017941 */ /* 0x000fea0003800000 */
.L_x_153:
        /* <DEDUP_REMOVED lines=12> */
.L_x_156:
[----:B------:R-:W-:Y:S05]  /*8bb0*/  BSYNC B1 ;  /* 0x0000000000017941 */ /* 0x000fea0003800000 */
.L_x_155:
        /* <DEDUP_REMOVED lines=12> */
.L_x_158:
[----:B------:R-:W-:Y:S05]  /*8c80*/  BSYNC B1 ;  /* 0x0000000000017941 */ /* 0x000fea0003800000 */
.L_x_157:
        /* <DEDUP_REMOVED lines=12> */
.L_x_160:
[----:B------:R-:W-:Y:S05]  /*8d50*/  BSYNC B1 ;  /* 0x0000000000017941 */ /* 0x000fea0003800000 */
.L_x_159:
        /* <DEDUP_REMOVED lines=12> */
.L_x_162:
[----:B------:R-:W-:Y:S05]  /*8e20*/  BSYNC B1 ;  /* 0x0000000000017941 */ /* 0x000fea0003800000 */
.L_x_161:
        /* <DEDUP_REMOVED lines=12> */
.L_x_164:
[----:B------:R-:W-:Y:S05]  /*8ef0*/  BSYNC B1 ;  /* 0x0000000000017941 */ /* 0x000fea0003800000 */
.L_x_163:
        /* <DEDUP_REMOVED lines=12> */
.L_x_166:
[----:B------:R-:W-:Y:S05]  /*8fc0*/  BSYNC B1 ;  /* 0x0000000000017941 */ /* 0x000fea0003800000 */
.L_x_165:
        /* <DEDUP_REMOVED lines=12> */
.L_x_168:
[----:B------:R-:W-:Y:S05]  /*9090*/  BSYNC B1 ;  /* 0x0000000000017941 */ /* 0x000fea0003800000 */
.L_x_167:
        /* <DEDUP_REMOVED lines=12> */
.L_x_170:
[----:B------:R-:W-:Y:S05]  /*9160*/  BSYNC B1 ;  /* 0x0000000000017941 */ /* 0x000fea0003800000 */
.L_x_169:
        /* <DEDUP_REMOVED lines=12> */
.L_x_172:
[----:B------:R-:W-:Y:S05]  /*9230*/  BSYNC B1 ;  /* 0x0000000000017941 */ /* 0x000fea0003800000 */
.L_x_171:
        /* <DEDUP_REMOVED lines=12> */
.L_x_174:
[----:B------:R-:W-:Y:S05]  /*9300*/  BSYNC B1 ;  /* 0x0000000000017941 */ /* 0x000fea0003800000 */
.L_x_173:
        /* <DEDUP_REMOVED lines=12> */
.L_x_176:
[----:B------:R-:W-:Y:S05]  /*93d0*/  BSYNC B1 ;  /* 0x0000000000017941 */ /* 0x000fea0003800000 */
.L_x_175:
        /* <DEDUP_REMOVED lines=12> */
.L_x_178:
[----:B------:R-:W-:Y:S05]  /*94a0*/  BSYNC B1 ;  /* 0x0000000000017941 */ /* 0x000fea0003800000 */
.L_x_177:
        /* <DEDUP_REMOVED lines=12> */
.L_x_180:
[----:B------:R-:W-:Y:S05]  /*9570*/  BSYNC B1 ;  /* 0x0000000000017941 */ /* 0x000fea0003800000 */
.L_x_179:
        /* <DEDUP_REMOVED lines=12> */
.L_x_182:
[----:B------:R-:W-:Y:S05]  /*9640*/  BSYNC B1 ;  /* 0x0000000000017941 */ /* 0x000fea0003800000 */
.L_x_181:
        /* <DEDUP_REMOVED lines=12> */
.L_x_184:
[----:B------:R-:W-:Y:S05]  /*9710*/  BSYNC B1 ;  /* 0x0000000000017941 */ /* 0x000fea0003800000 */
.L_x_183:
        /* <DEDUP_REMOVED lines=12> */
.L_x_186:
[----:B------:R-:W-:Y:S05]  /*97e0*/  BSYNC B1 ;  /* 0x0000000000017941 */ /* 0x000fea0003800000 */
.L_x_185:
        /* <DEDUP_REMOVED lines=12> */
.L_x_188:
[----:B------:R-:W-:Y:S05]  /*98b0*/  BSYNC B1 ;  /* 0x0000000000017941 */ /* 0x000fea0003800000 */
.L_x_187:
        /* <DEDUP_REMOVED lines=12> */
.L_x_190:
[----:B------:R-:W-:Y:S05]  /*9980*/  BSYNC B1 ;  /* 0x0000000000017941 */ /* 0x000fea0003800000 */
.L_x_189:
        /* <DEDUP_REMOVED lines=12> */
.L_x_192:
[----:B------:R-:W-:Y:S05]  /*9a50*/  BSYNC B1 ;  /* 0x0000000000017941 */ /* 0x000fea0003800000 */
.L_x_191:
[----:B-----5:R-:W-:Y:S01]  /*9a60*/  LOP3.LUT R32, R32, 0xff, RZ, 0xc0, !PT ;  /* 0x000000ff20207812 */ /* 0x020fe200078ec0ff */
[----:B------:R-:W-:Y:S01]  /*9a70*/  BSSY B1, `(.L_x_193) ;  /* 0x000000b000017945 */ /* 0x000fe20003800000 */
[----:B------:R-:W-:Y:S02]  /*9a80*/  ISETP.LT.OR P4, PT, R34, 0x99, !P1 ;  /* 0x000000992200780c */ /* 0x000fe40004f81670 */
[----:B------:R-:W-:-:S05]  /*9a90*/  F2FP.F16.E5M2.UNPACK_B R32, R32 ;  /* 0x00000020ff20723e */ /* 0x000fca00020004ff */
[----:B------:R-:W-:-:S05]  /*9aa0*/  HADD2.F32 R32, -RZ, R32.H0_H0 ;  /* 0x20000020ff207230 */ /* 0x000fca0000004100 */
[----:B------:R-:W-:-:S04]  /*9ab0*/  FMUL R32, R32, UR31 ;  /* 0x0000001f20207c20 */ /* 0x000fc80008400000 */
[----:B------:R-:W-:Y:S01]  /*9ac0*/  FFMA R32, R23, UR32, R32 ;  /* 0x0000002017207c23 */ /* 0x000fe20008000020 */
[----:B------:R-:W-:-:S04]  /*9ad0*/  PRMT R23, RZ, 0x7610, R23 ;  /* 0x00007610ff177816 */ /* 0x000fc80000000017 */
[----:B0-----:R-:W-:-:S05]  /*9ae0*/  F2FP.SATFINITE.E5M2.F32.PACK_AB_MERGE_C R33, RZ, R32, RZ ;  /* 0x00000020ff21723e */ /* 0x001fca00048060ff */
[----:B------:R0:W-:Y:S01]  /*9af0*/  @!P3 STG.E.U8 desc[UR20][R24.64+0x99], R33 ;  /* 0x000099211800b986 */ /* 0x0001e2000c101114 */
[----:B------:R-:W-:Y:S05]  /*9b00*/  @P4 BRA `(.L_x_194) ;  /* 0x0000000000044947 */ /* 0x000fea0003800000 */
[----:B------:R0:W5:Y:S02]  /*9b10*/  LDG.E.U8 R23, desc[UR20][R30.64+0x98] ;  /* 0x000098141e177981 */ /* 0x000164000c1e1100 */
.L_x_194:
[----:B------:R-:W-:Y:S05]  /*9b20*/  BSYNC B1 ;  /* 0x0000000000017941 */ /* 0x000fea0003800000 */
.L_x_193:
        /* <DEDUP_REMOVED lines=8> */
[----:B------:R-:W-:-:S05]  /*9bb0*/  F2FP.SATFINITE.E5M2.F32.PACK_AB_MERGE_C R23, RZ, R23, RZ ;  /* 0x00000017ff17723e */ /* 0x000fca00048060ff */
[----:B------:R0:W-:Y:S01]  /*9bc0*/  @!P4 STG.E.U8 desc[UR20][R26.64+0x98], R23 ;  /* 0x000098171a00c986 */ /* 0x0001e2000c101114 */
[----:B------:R-:W-:Y:S05]  /*9bd0*/  @P3 BRA `(.L_x_196) ;  /* 0x0000000000043947 */ /* 0x000fea0003800000 */
[----:B------:R0:W5:Y:S02]  /*9be0*/  LDG.E.U8 R22, desc[UR20][R30.64+0x99] ;  /* 0x000099141e167981 */ /* 0x000164000c1e1100 */
.L_x_196:
[----:B------:R-:W-:Y:S05]  /*9bf0*/  BSYNC B1 ;  /* 0x0000000000017941 */ /* 0x000fea0003800000 */
.L_x_195:
        /* <DEDUP_REMOVED lines=12> */
.L_x_198:
[----:B------:R-:W-:Y:S05]  /*9cc0*/  BSYNC B1 ;  /* 0x0000000000017941 */ /* 0x000fea0003800000 */
.L_x_197:
        /* <DEDUP_REMOVED lines=12> */
.L_x_200:
[----:B------:R-:W-:Y:S05]  /*9d90*/  BSYNC B1 ;  /* 0x0000000000017941 */ /* 0x000fea0003800000 */
.L_x_199:
        /* <DEDUP_REMOVED lines=12> */
.L_x_202:
[----:B------:R-:W-:Y:S05]  /*9e60*/  BSYNC B1 ;  /* 0x0000000000017941 */ /* 0x000fea0003800000 */
.L_x_201:
        /* <DEDUP_REMOVED lines=12> */
.L_x_204:
[----:B------:R-:W-:Y:S05]  /*9f30*/  BSYNC B1 ;  /* 0x0000000000017941 */ /* 0x000fea0003800000 */
.L_x_203:
        /* <DEDUP_REMOVED lines=12> */
.L_x_206:
[----:B------:R-:W-:Y:S05]  /*a000*/  BSYNC B1 ;  /* 0x0000000000017941 */ /* 0x000fea0003800000 */
.L_x_205:
        /* <DEDUP_REMOVED lines=12> */
.L_x_208:
[----:B------:R-:W-:Y:S05]  /*a0d0*/  BSYNC B1 ;  /* 0x0000000000017941 */ /* 0x000fea0003800000 */
.L_x_207:
        /* <DEDUP_REMOVED lines=12> */
.L_x_210:
[----:B------:R-:W-:Y:S05]  /*a1a0*/  BSYNC B1 ;  /* 0x0000000000017941 */ /* 0x000fea0003800000 */
.L_x_209:
        /* <DEDUP_REMOVED lines=12> */
.L_x_212:
[----:B------:R-:W-:Y:S05]  /*a270*/  BSYNC B1 ;  /* 0x0000000000017941 */ /* 0x000fea0003800000 */
.L_x_211:
        /* <DEDUP_REMOVED lines=12> */
.L_x_214:
[----:B------:R-:W-:Y:S05]  /*a340*/  BSYNC B1 ;  /* 0x0000000000017941 */ /* 0x000fea0003800000 */
.L_x_213:
        /* <DEDUP_REMOVED lines=12> */
.L_x_216:
[----:B------:R-:W-:Y:S05]  /*a410*/  BSYNC B1 ;  /* 0x0000000000017941 */ /* 0x000fea0003800000 */
.L_x_215:
        /* <DEDUP_REMOVED lines=12> */
.L_x_218:
[----:B------:R-:W-:Y:S05]  /*a4e0*/  BSYNC B1 ;  /* 0x0000000000017941 */ /* 0x000fea0003800000 */
.L_x_217:
        /* <DEDUP_REMOVED lines=12> */
.L_x_220:
[----:B------:R-:W-:Y:S05]  /*a5b0*/  BSYNC B1 ;  /* 0x0000000000017941 */ /* 0x000fea0003800000 */
.L_x_219:
        /* <DEDUP_REMOVED lines=12> */
.L_x_222:
[----:B------:R-:W-:Y:S05]  /*a680*/  BSYNC B1 ;  /* 0x0000000000017941 */ /* 0x000fea0003800000 */
.L_x_221:
        /* <DEDUP_REMOVED lines=12> */
.L_x_224:
[----:B------:R-:W-:Y:S05]  /*a750*/  BSYNC B1 ;  /* 0x0000000000017941 */ /* 0x000fea0003800000 */
.L_x_223:
        /* <DEDUP_REMOVED lines=12> */
.L_x_226:
[----:B------:R-:W-:Y:S05]  /*a820*/  BSYNC B1 ;  /* 0x0000000000017941 */ /* 0x000fea0003800000 */
.L_x_225:
        /* <DEDUP_REMOVED lines=12> */
.L_x_228:
[----:B------:R-:W-:Y:S05]  /*a8f0*/  BSYNC B1 ;  /* 0x0000000000017941 */ /* 0x000fea0003800000 */
.L_x_227:
        /* <DEDUP_REMOVED lines=12> */
.L_x_230:
[----:B------:R-:W-:Y:S05]  /*a9c0*/  BSYNC B1 ;  /* 0x0000000000017941 */ /* 0x000fea0003800000 */
.L_x_229:
        /* <DEDUP_REMOVED lines=12> */
.L_x_232:
[----:B------:R-:W-:Y:S05]  /*aa90*/  BSYNC B1 ;  /* 0x0000000000017941 */ /* 0x000fea0003800000 */
.L_x_231:
        /* <DEDUP_REMOVED lines=12> */
.L_x_234:
[----:B------:R-:W-:Y:S05]  /*ab60*/  BSYNC B1 ;  /* 0x0000000000017941 */ /* 0x000fea0003800000 */
.L_x_233:
        /* <DEDUP_REMOVED lines=12> */
.L_x_236:
[----:B------:R-:W-:Y:S05]  /*ac30*/  BSYNC B1 ;  /* 0x0000000000017941 */ /* 0x000fea0003800000 */
.L_x_235:
[----:B-----5:R-:W-:Y:S01]  /*ac40*/  LOP3.LUT R2, R2, 0xff, RZ, 0xc0, !PT ;  /* 0x000000ff02027812 */ /* 0x020fe200078ec0ff */
[----:B------:R-:W-:Y:S01]  /*ac50*/  BSSY B1, `(.L_x_237) ;  /* 0x000000b000017945 */ /* 0x000fe20003800000 */
[----:B------:R-:W-:Y:S02]  /*ac60*/  ISETP.LT.OR P4, PT, R34, 0xc9, !P0 ;  /* 0x000000c92200780c */ /* 0x000fe40004781670 */
[----:B------:R-:W-:-:S05]  /*ac70*/  F2FP.F16.E5M2.UNPACK_B R2, R2 ;  /* 0x00000002ff02723e */ /* 0x000fca00020004ff */
[----:B------:R-:W-:-:S05]  /*ac80*/  HADD2.F32 R2, -RZ, R2.H0_H0 ;  /* 0x20000002ff027230 */ /* 0x000fca0000004100 */
[----:B0-----:R-:W-:-:S04]  /*ac90*/  FMUL R3, R2, UR31 ;  /* 0x0000001f02037c20 */ /* 0x001fc80008400000 */
[----:B------:R-:W-:Y:S01]  /*aca0*/  FFMA R3, R0, UR32, R3 ;  /* 0x0000002000037c23 */ /* 0x000fe20008000003 */
[----:B------:R-:W-:-:S04]  /*acb0*/  PRMT R0, RZ, 0x7610, R0 ;  /* 0x00007610ff007816 */ /* 0x000fc80000000000 */
[----:B------:R-:W-:-:S05]  /*acc0*/  F2FP.SATFINITE.E5M2.F32.PACK_AB_MERGE_C R3, RZ, R3, RZ ;  /* 0x00000003ff03723e */ /* 0x000fca00048060ff */
[----:B------:R0:W-:Y:S01]  /*acd0*/  @!P3 STG.E.U8 desc[UR20][R26.64+0xc1], R3 ;  /* 0x0000c1031a00b986 */ /* 0x0001e2000c101114 */
[----:B------:R-:W-:Y:S05]  /*ace0*/  @P4 BRA `(.L_x_238) ;  /* 0x0000000000044947 */ /* 0x000fea0003800000 */
[----:B------:R0:W5:Y:S02]  /*acf0*/  LDG.E.U8 R0, desc[UR20][R28.64+0xc8] ;  /* 0x0000c8141c007981 */ /* 0x000164000c1e1100 */
.L_x_238:
[----:B------:R-:W-:Y:S05]  /*ad00*/  BSYNC B1 ;  /* 0x0000000000017941 */ /* 0x000fea0003800000 */
.L_x_237:
[----:B------:R-:W2:Y:S01]  /*ad10*/  LDL.LU R2, [R1] ;  /* 0x0000000001027983 */ /* 0x000ea20000300800 */
[----:B-----5:R-:W-:Y:S01]  /*ad20*/  LOP3.LUT R0, R0, 0xff, RZ, 0xc0, !PT ;  /* 0x000000ff00007812 */ /* 0x020fe200078ec0ff */
[----:B------:R-:W-:Y:S01]  /*ad30*/  BSSY B1, `(.L_x_239) ;  /* 0x000000b000017945 */ /* 0x000fe20003800000 */
[----:B------:R-:W-:Y:S02]  /*ad40*/  ISETP.LT.OR P3, PT, R34, 0xca, !P0 ;  /* 0x000000ca2200780c */ /* 0x000fe40004761670 */
[----:B------:R-:W-:-:S05]  /*ad50*/  F2FP.F16.E5M2.UNPACK_B R0, R0 ;  /* 0x00000000ff00723e */ /* 0x000fca00020004ff */
[----:B------:R-:W-:-:S05]  /*ad60*/  HADD2.F32 R0, -RZ, R0.H0_H0 ;  /* 0x20000000ff007230 */ /* 0x000fca0000004100 */
[----:B------:R-:W-:-:S04]  /*ad70*/  FMUL R0, R0, UR31 ;  /* 0x0000001f00007c20 */ /* 0x000fc80008400000 */
[----:B--2---:R-:W-:-:S05]  /*ad80*/  FFMA R0, R2, UR32, R0 ;  /* 0x0000002002007c23 */ /* 0x004fca0008000000 */
[----:B0-----:R-:W-:Y:S02]  /*ad90*/  F2FP.SATFINITE.E5M2.F32.PACK_AB_MERGE_C R3, RZ, R0, RZ ;  /* 0x00000000ff03723e */ /* 0x001fe400048060ff */
[----:B------:R-:W-:-:S03]  /*ada0*/  PRMT R0, RZ, 0x7610, R0 ;  /* 0x00007610ff007816 */ /* 0x000fc60000000000 */
[----:B------:R0:W-:Y:S01]  /*adb0*/  @!P4 STG.E.U8 desc[UR20][R24.64+0xc8], R3 ;  /* 0x0000c8031800c986 */ /* 0x0001e2000c101114 */
[----:B------:R-:W-:Y:S05]  /*adc0*/  @P3 BRA `(.L_x_240) ;  /* 0x0000000000043947 */ /* 0x000fea0003800000 */
[----:B------:R2:W5:Y:S02]  /*add0*/  LDG.E.U8 R0, desc[UR20][R28.64+0xc9] ;  /* 0x0000c9141c007981 */ /* 0x000564000c1e1100 */
.L_x_240:
[----:B------:R-:W-:Y:S05]  /*ade0*/  BSYNC B1 ;  /* 0x0000000000017941 */ /* 0x000fea0003800000 */
.L_x_239:
[----:B------:R-:W3:Y:S01]  /*adf0*/  LDL.LU R2, [R1+0x4] ;  /* 0x0000040001027983 */ /* 0x000ee20000300800 */
[----:B-----5:R-:W-:Y:S01]  /*ae00*/  LOP3.LUT R0, R0, 0xff, RZ, 0xc0, !PT ;  /* 0x000000ff00007812 */ /* 0x020fe200078ec0ff */
[----:B------:R-:W-:Y:S01]  /*ae10*/  BSSY B1, `(.L_x_241) ;  /* 0x000000b000017945 */ /* 0x000fe20003800000 */
[----:B------:R-:W-:Y:S02]  /*ae20*/  ISETP.LT.OR P4, PT, R34, 0xc9, !P1 ;  /* 0x000000c92200780c */ /* 0x000fe40004f81670 */
[----:B------:R-:W-:-:S05]  /*ae30*/  F2FP.F16.E5M2.UNPACK_B R0, R0 ;  /* 0x00000000ff00723e */ /* 0x000fca00020004ff */
[----:B------:R-:W-:-:S05]  /*ae40*/  HADD2.F32 R0, -RZ, R0.H0_H0 ;  /* 0x20000000ff007230 */ /* 0x000fca0000004100 */
[----:B------:R-:W-:-:S04]  /*ae50*/  FMUL R0, R0, UR31 ;  /* 0x0000001f00007c20 */ /* 0x000fc80008400000 */
[----:B---3--:R-:W-:-:S05]  /*ae60*/  FFMA R0, R2, UR32, R0 ;  /* 0x0000002002007c23 */ /* 0x008fca0008000000 */
[----:B0-----:R-:W-:Y:S02]  /*ae70*/  F2FP.SATFINITE.E5M2.F32.PACK_AB_MERGE_C R3, RZ, R0, RZ ;  /* 0x00000000ff03723e */ /* 0x001fe400048060ff */
[----:B------:R-:W-:-:S03]  /*ae80*/  PRMT R0, RZ, 0x7610, R0 ;  /* 0x00007610ff007816 */ /* 0x000fc60000000000 */
[----:B------:R0:W-:Y:S01]  /*ae90*/  @!P3 STG.E.U8 desc[UR20][R24.64+0xc9], R3 ;  /* 0x0000c9031800b986 */ /* 0x0001e2000c101114 */
[----:B------:R-:W-:Y:S05]  /*aea0*/  @P4 BRA `(.L_x_242) ;  /* 0x0000000000044947 */ /* 0x000fea0003800000 */
[----:B------:R3:W5:Y:S02]  /*aeb0*/  LDG.E.U8 R0, desc[UR20][R30.64+0xc8] ;  /* 0x0000c8141e007981 */ /* 0x000764000c1e1100 */
.L_x_242:
[----:B------:R-:W-:Y:S05]  /*aec0*/  BSYNC B1 ;  /* 0x0000000000017941 */ /* 0x000fea0003800000 */
.L_x_241:
[----:B------:R-:W2:Y:S01]  /*aed0*/  LDL.LU R2, [R1+0x8] ;  /* 0x0000080001027983 */ /* 0x000ea20000300800 */
        /* <DEDUP_REMOVED lines=12> */
.L_x_244:
[----:B------:R-:W-:Y:S05]  /*afa0*/  BSYNC B1 ;  /* 0x0000000000017941 */ /* 0x000fea0003800000 */
.L_x_243:
        /* <DEDUP_REMOVED lines=13> */
.L_x_246:
[----:B------:R-:W-:Y:S05]  /*b080*/  BSYNC B1 ;  /* 0x0000000000017941 */ /* 0x000fea0003800000 */
.L_x_245:
        /* <DEDUP_REMOVED lines=13> */
.L_x_248:
[----:B------:R-:W-:Y:S05]  /*b160*/  BSYNC B1 ;  /* 0x0000000000017941 */ /* 0x000fea0003800000 */
.L_x_247:
        /* <DEDUP_REMOVED lines=13> */
.L_x_250:
[----:B------:R-:W-:Y:S05]  /*b240*/  BSYNC B1 ;  /* 0x0000000000017941 */ /* 0x000fea0003800000 */
.L_x_249:
        /* <DEDUP_REMOVED lines=13> */
.L_x_252:
[----:B------:R-:W-:Y:S05]  /*b320*/  BSYNC B1 ;  /* 0x0000000000017941 */ /* 0x000fea0003800000 */
.L_x_251:
        /* <DEDUP_REMOVED lines=13> */
.L_x_254:
[----:B------:R-:W-:Y:S05]  /*b400*/  BSYNC B1 ;  /* 0x0000000000017941 */ /* 0x000fea0003800000 */
.L_x_253:
        /* <DEDUP_REMOVED lines=13> */
.L_x_256:
[----:B------:R-:W-:Y:S05]  /*b4e0*/  BSYNC B1 ;  /* 0x0000000000017941 */ /* 0x000fea0003800000 */
.L_x_255:
        /* <DEDUP_REMOVED lines=13> */
.L_x_258:
[----:B------:R-:W-:Y:S05]  /*b5c0*/  BSYNC B1 ;  /* 0x0000000000017941 */ /* 0x000fea0003800000 */
.L_x_257:
        /* <DEDUP_REMOVED lines=13> */
.L_x_260:
[----:B------:R-:W-:Y:S05]  /*b6a0*/  BSYNC B1 ;  /* 0x0000000000017941 */ /* 0x000fea0003800000 */
.L_x_259:
        /* <DEDUP_REMOVED lines=13> */
.L_x_262:
[----:B------:R-:W-:Y:S05]  /*b780*/  BSYNC B1 ;  /* 0x0000000000017941 */ /* 0x000fea0003800000 */
.L_x_261:
        /* <DEDUP_REMOVED lines=13> */
.L_x_264:
[----:B------:R-:W-:Y:S05]  /*b860*/  BSYNC B1 ;  /* 0x0000000000017941 */ /* 0x000fea0003800000 */
.L_x_263:
        /* <DEDUP_REMOVED lines=13> */
.L_x_266:
[----:B------:R-:W-:Y:S05]  /*b940*/  BSYNC B1 ;  /* 0x0000000000017941 */ /* 0x000fea0003800000 */
.L_x_265:
        /* <DEDUP_REMOVED lines=13> */
.L_x_268:
[----:B------:R-:W-:Y:S05]  /*ba20*/  BSYNC B1 ;  /* 0x0000000000017941 */ /* 0x000fea0003800000 */
.L_x_267:
        /* <DEDUP_REMOVED lines=13> */
.L_x_270:
[----:B------:R-:W-:Y:S05]  /*bb00*/  BSYNC B1 ;  /* 0x0000000000017941 */ /* 0x000fea0003800000 */
.L_x_269:
        /* <DEDUP_REMOVED lines=13> */
.L_x_272:
[----:B------:R-:W-:Y:S05]  /*bbe0*/  BSYNC B1 ;  /* 0x0000000000017941 */ /* 0x000fea0003800000 */
.L_x_271:
        /* <DEDUP_REMOVED lines=13> */
.L_x_274:
[----:B------:R-:W-:Y:S05]  /*bcc0*/  BSYNC B1 ;  /* 0x0000000000017941 */ /* 0x000fea0003800000 */
.L_x_273:
        /* <DEDUP_REMOVED lines=13> */
.L_x_276:
[----:B------:R-:W-:Y:S05]  /*bda0*/  BSYNC B1 ;  /* 0x0000000000017941 */ /* 0x000fea0003800000 */
.L_x_275:
        /* <DEDUP_REMOVED lines=13> */
.L_x_278:
[----:B------:R-:W-:Y:S05]  /*be80*/  BSYNC B1 ;  /* 0x0000000000017941 */ /* 0x000fea0003800000 */
.L_x_277:
        /* <DEDUP_REMOVED lines=13> */
.L_x_280:
[----:B------:R-:W-:Y:S05]  /*bf60*/  BSYNC B1 ;  /* 0x0000000000017941 */ /* 0x000fea0003800000 */
.L_x_279:
        /* <DEDUP_REMOVED lines=13> */
.L_x_282:
[----:B------:R-:W-:Y:S05]  /*c040*/  BSYNC B1 ;  /* 0x0000000000017941 */ /* 0x000fea0003800000 */
.L_x_281:
        /* <DEDUP_REMOVED lines=13> */
.L_x_284:
[----:B------:R-:W-:Y:S05]  /*c120*/  BSYNC B1 ;  /* 0x0000000000017941 */ /* 0x000fea0003800000 */
.L_x_283:
        /* <DEDUP_REMOVED lines=13> */
.L_x_286:
[----:B------:R-:W-:Y:S05]  /*c200*/  BSYNC B1 ;  /* 0x0000000000017941 */ /* 0x000fea0003800000 */
.L_x_285:
        /* <DEDUP_REMOVED lines=13> */
.L_x_288:
[----:B------:R-:W-:Y:S05]  /*c2e0*/  BSYNC B1 ;  /* 0x0000000000017941 */ /* 0x000fea0003800000 */
.L_x_287:
        /* <DEDUP_REMOVED lines=13> */
.L_x_290:
[----:B------:R-:W-:Y:S05]  /*c3c0*/  BSYNC B1 ;  /* 0x0000000000017941 */ /* 0x000fea0003800000 */
.L_x_289:
        /* <DEDUP_REMOVED lines=13> */
.L_x_292:
[----:B------:R-:W-:Y:S05]  /*c4a0*/  BSYNC B1 ;  /* 0x0000000000017941 */ /* 0x000fea0003800000 */
.L_x_291:
[----:B------:R-:W-:Y:S05]  /*c4b0*/  @P1 BRA `(.L_x_293) ;  /* 0x00000020009c1947 */ /* 0x000fea0003800000 */
[----:B------:R-:W2:Y:S01]  /*c4c0*/  LDL.LU R2, [R1+0x6c] ;  /* 0x00006c0001027983 */ /* 0x000ea20000300800 */
[----:B-----5:R-:W-:-:S04]  /*c4d0*/  LOP3.LUT R0, R0, 0xff, RZ, 0xc0, !PT ;  /* 0x000000ff00007812 */ /* 0x020fc800078ec0ff */
[----:B------:R-:W-:-:S05]  /*c4e0*/  F2FP.F16.E5M2.UNPACK_B R0, R0 ;  /* 0x00000000ff00723e */ /* 0x000fca00020004ff */
[----:B------:R-:W-:-:S05]  /*c4f0*/  HADD2.F32 R0, -RZ, R0.H0_H0 ;  /* 0x20000000ff007230 */ /* 0x000fca0000004100 */
[----:B------:R-:W-:-:S04]  /*c500*/  FMUL R0, R0, UR31 ;  /* 0x0000001f00007c20 */ /* 0x000fc80008400000 */
[----:B--2---:R-:W-:-:S05]  /*c510*/  FFMA R0, R2, UR32, R0 ;  /* 0x0000002002007c23 */ /* 0x004fca0008000000 */
[----:B0-----:R-:W-:-:S05]  /*c520*/  F2FP.SATFINITE.E5M2.F32.PACK_AB_MERGE_C R3, RZ, R0, RZ ;  /* 0x00000000ff03723e */ /* 0x001fca00048060ff */
[----:B------:R0:W-:Y:S01]  /*c530*/  STG.E.U8 desc[UR20][R26.64+0xf9], R3 ;  /* 0x0000f9031a007986 */ /* 0x0001e2000c101114 */
[----:B------:R-:W-:Y:S05]  /*c540*/  BRA `(.L_x_293) ;  /* 0x0000002000787947 */ /* 0x000fea0003800000 */
.L_x_36:
[----:B------:R-:W-:Y:S01]  /*c550*/  ISETP.GE.AND P1, PT, R39, 0x1, PT ;  /* 0x000000012700780c */ /* 0x000fe20003f26270 */
[----:B------:R-:W-:Y:S01]  /*c560*/  FMUL R228, R228, UR32 ;  /* 0x00000020e4e47c20 */ /* 0x000fe20008400000 */
[----:B------:R-:W-:Y:S01]  /*c570*/  FMUL R227, R227, UR32 ;  /* 0x00000020e3e37c20 */ /* 0x000fe20008400000 */
[----:B------:R-:W-:Y:S01]  /*c580*/  ISETP.GE.AND P0, PT, R39, 0x9, PT ;  /* 0x000000092700780c */ /* 0x000fe20003f06270 */
[----:B------:R-:W-:Y:S01]  /*c590*/  FMUL R226, R226, UR32 ;  /* 0x00000020e2e27c20 */ /* 0x000fe20008400000 */
[C---:B------:R-:W-:Y:S02]  /*c5a0*/  ISETP.LT.OR P4, PT, R34.reuse, 0x1, !P1 ;  /* 0x000000012200780c */ /* 0x040fe40004f81670 */
[----:B------:R-:W-:Y:S02]  /*c5b0*/  ISETP.LT.OR P5, PT, R34, 0x2, !P1 ;  /* 0x000000022200780c */ /* 0x000fe40004fa1670 */
[----:B------:R-:W-:Y:S02]  /*c5c0*/  F2FP.SATFINITE.E5M2.F32.PACK_AB_MERGE_C R29, RZ, R228, RZ ;  /* 0x000000e4ff1d723e */ /* 0x000fe400048060ff */
[----:B------:R-:W-:-:S02]  /*c5d0*/  F2FP.SATFINITE.E5M2.F32.PACK_AB_MERGE_C R227, RZ, R227, RZ ;  /* 0x000000e3ffe3723e */ /* 0x000fc400048060ff */
[----:B------:R-:W-:Y:S01]  /*c5e0*/  ISETP.LT.OR P3, PT, R34, 0x1, !P0 ;  /* 0x000000012200780c */ /* 0x000fe20004761670 */
[----:B------:R-:W-:-:S04]  /*c5f0*/  FMUL R225, R225, UR32 ;  /* 0x00000020e1e17c20 */ /* 0x000fc80008400000 */
[----:B------:R1:W-:Y:S01]  /*c600*/  @!P4 STG.E.U8 desc[UR20][R24.64], R29 ;  /* 0x0000001d1800c986 */ /* 0x0003e2000c101114 */
[----:B------:R-:W-:-:S03]  /*c610*/  ISETP.LT.OR P4, PT, R34, 0x2, !P0 ;  /* 0x000000022200780c */ /* 0x000fc60004781670 */
[----:B------:R2:W-:Y:S01]  /*c620*/  @!P5 STG.E.U8 desc[UR20][R24.64+0x1], R227 ;  /* 0x000001e31800d986 */ /* 0x0005e2000c101114 */
[----:B------:R-:W-:Y:S01]  /*c630*/  ISETP.LT.OR P5, PT, R34, 0x9, !P1 ;  /* 0x000000092200780c */ /* 0x000fe20004fa1670 */
[----:B------:R-:W-:Y:S01]  /*c640*/  FMUL R224, R224, UR32 ;  /* 0x00000020e0e07c20 */ /* 0x000fe20008400000 */
[----:B------:R-:W-:Y:S01]  /*c650*/  ISETP.LT.OR P6, PT, R34, 0xa, !P1 ;  /* 0x0000000a2200780c */ /* 0x000fe20004fc1670 */
[----:B------:R-:W-:Y:S01]  /*c660*/  FMUL R223, R223, UR32 ;  /* 0x00000020dfdf7c20 */ /* 0x000fe20008400000 */
[----:B------:R-:W-:Y:S02]  /*c670*/  F2FP.SATFINITE.E5M2.F32.PACK_AB_MERGE_C R31, RZ, R226, RZ ;  /* 0x000000e2ff1f723e */ /* 0x000fe400048060ff */
[----:B------:R-:W-:Y:S02]  /*c680*/  F2FP.SATFINITE.E5M2.F32.PACK_AB_MERGE_C R225, RZ, R225, RZ ;  /* 0x000000e1ffe1723e */ /* 0x000fe400048060ff */
[----:B-1----:R-:W-:Y:S01]  /*c690*/  F2FP.SATFINITE.E5M2.F32.PACK_AB_MERGE_C R29, RZ, R224, RZ ;  /* 0x000000e0ff1d723e */ /* 0x002fe200048060ff */
[----:B------:R-:W-:Y:S01]  /*c6a0*/  @!P3 STG.E.U8 desc[UR20][R26.64], R31 ;  /* 0x0000001f1a00b986 */ /* 0x000fe2000c101114 */
[----:B------:R-:W-:-:S02]  /*c6b0*/  F2FP.SATFINITE.E5M2.F32.PACK_AB_MERGE_C R223, RZ, R223, RZ ;  /* 0x000000dfffdf723e */ /* 0x000fc400048060ff */
[C---:B------:R-:W-:Y:S01]  /*c6c0*/  ISETP.LT.OR P3, PT, R34.reuse, 0x9, !P0 ;  /* 0x000000092200780c */ /* 0x040fe20004761670 */
[----:B------:R-:W-:Y:S01]  /*c6d0*/  @!P4 STG.E.U8 desc[UR20][R26.64+0x1], R225 ;  /* 0x000001e11a00c986 */ /* 0x000fe2000c101114 */
[----:B------:R-:W-:-:S03]  /*c6e0*/  ISETP.LT.OR P4, PT, R34, 0xa, !P0 ;  /* 0x0000000a2200780c */ /* 0x000fc60004781670 */
[----:B------:R1:W-:Y:S01]  /*c6f0*/  @!P5 STG.E.U8 desc[UR20][R24.64+0x8], R29 ;  /* 0x0000081d1800d986 */ /* 0x0003e2000c101114 */
[----:B------:R-:W-:Y:S01]  /*c700*/  ISETP.LT.OR P5, PT, R34, 0x11, !P1 ;  /* 0x000000112200780c */ /* 0x000fe20004fa1670 */
[----:B------:R-:W-:Y:S01]  /*c710*/  FMUL R222, R222, UR32 ;  /* 0x00000020dede7c20 */ /* 0x000fe20008400000 */
[----:B------:R-:W-:Y:S01]  /*c720*/  FMUL R221, R221, UR32 ;  /* 0x00000020dddd7c20 */ /* 0x000fe20008400000 */
[----:B------:R-:W-:Y:S01]  /*c730*/  FMUL R220, R220, UR32 ;  /* 0x00000020dcdc7c20 */ /* 0x000fe20008400000 */
[----:B------:R-:W-:Y:S01]  /*c740*/  @!P6 STG.E.U8 desc[UR20][R24.64+0x9], R223 ;  /* 0x000009df1800e986 */ /* 0x000fe2000c101114 */
[----:B------:R-:W-:Y:S01]  /*c750*/  ISETP.LT.OR P6, PT, R34, 0x12, !P1 ;  /* 0x000000122200780c */ /* 0x000fe20004fc1670 */
[----:B------:R-:W-:Y:S01]  /*c760*/  FMUL R219, R219, UR32 ;  /* 0x00000020dbdb7c20 */ /* 0x000fe20008400000 */
[----:B------:R-:W-:Y:S01]  /*c770*/  F2FP.SATFINITE.E5M2.F32.PACK_AB_MERGE_C R33, RZ, R222, RZ ;  /* 0x000000deff21723e */ /* 0x000fe200048060ff */
[----:B--2---:R-:W2:Y:S01]  /*c780*/  LDL.LU R227, [R1+0x8] ;  /* 0x0000080001e37983 */ /* 0x004ea20000300800 */
[----:B------:R-:W-:-:S02]  /*c790*/  F2FP.SATFINITE.E5M2.F32.PACK_AB_MERGE_C R221, RZ, R221, RZ ;  /* 0x000000ddffdd723e */ /* 0x000fc400048060ff */
[----:B-1----:R-:W-:Y:S01]  /*c7a0*/  F2FP.SATFINITE.E5M2.F32.PACK_AB_MERGE_C R29, RZ, R220, RZ ;  /* 0x000000dcff1d723e */ /* 0x002fe200048060ff */
[----:B------:R-:W3:Y:S04]  /*c7b0*/  LDL.LU R226, [R1+0x4] ;  /* 0x0000040001e27983 */ /* 0x000ee80000300800 */
[----:B------:R-:W4:Y:S01]  /*c7c0*/  LDL.LU R224, [R1] ;  /* 0x0000000001e07983 */ /* 0x000f220000300800 */
[----:B------:R-:W-:-:S03]  /*c7d0*/  F2FP.SATFINITE.E5M2.F32.PACK_AB_MERGE_C R219, RZ, R219, RZ ;  /* 0x000000dbffdb723e */ /* 0x000fc600048060ff */
[----:B------:R-:W-:Y:S01]  /*c7e0*/  @!P3 STG.E.U8 desc[UR20][R26.64+0x8], R33 ;  /* 0x000008211a00b986 */ /* 0x000fe2000c101114 */
[----:B------:R-:W-:-:S03]  /*c7f0*/  ISETP.LT.OR P3, PT, R34, 0x11, !P0 ;  /* 0x000000112200780c */ /* 0x000fc60004761670 */
        /* <DEDUP_REMOVED lines=11> */
[----:B------:R-:W-:Y:S01]  /*c8b0*/  FMUL R214, R214, UR32 ;  /* 0x00000020d6d67c20 */ /* 0x000fe20008400000 */
[----:B------:R-:W-:Y:S01]  /*c8c0*/  F2FP.SATFINITE.E5M2.F32.PACK_AB_MERGE_C R217, RZ, R217, RZ ;  /* 0x000000d9ffd9723e */ /* 0x000fe200048060ff */
[----:B------:R-:W-:Y:S01]  /*c8d0*/  FMUL R213, R213, UR32 ;  /* 0x00000020d5d57c20 */ /* 0x000fe20008400000 */
        /* <DEDUP_REMOVED lines=8> */
[----:B------:R-:W-:Y:S02]  /*c960*/  FMUL R212, R212, UR32 ;  /* 0x00000020d4d47c20 */ /* 0x000fe40008400000 */
[----:B------:R-:W-:Y:S01]  /*c970*/  @!P6 STG.E.U8 desc[UR20][R24.64+0x19], R215 ;  /* 0x000019d71800e986 */ /* 0x000fe2000c101114 */
[----:B------:R-:W-:Y:S01]  /*c980*/  ISETP.LT.OR P6, PT, R34, 0x22, !P1 ;  /* 0x000000222200780c */ /* 0x000fe20004fc1670 */
[----:B------:R-:W-:Y:S01]  /*c990*/  FMUL R211, R211, UR32 ;  /* 0x00000020d3d37c20 */ /* 0x000fe20008400000 */
[----:B------:R-:W-:Y:S01]  /*c9a0*/  F2FP.SATFINITE.E5M2.F32.PACK_AB_MERGE_C R33, RZ, R214, RZ ;  /* 0x000000d6ff21723e */ /* 0x000fe200048060ff */
[----:B------:R-:W-:Y:S01]  /*c9b0*/  FMUL R210, R210, UR32 ;  /* 0x00000020d2d27c20 */ /* 0x000fe20008400000 */
[----:B------:R-:W-:Y:S01]  /*c9c0*/  F2FP.SATFINITE.E5M2.F32.PACK_AB_MERGE_C R213, RZ, R213, RZ ;  /* 0x000000d5ffd5723e */ /* 0x000fe200048060ff */
[----:B------:R-:W-:Y:S01]  /*c9d0*/  FMUL R209, R209, UR32 ;  /* 0x00000020d1d17c20 */ /* 0x000fe20008400000 */
        /* <DEDUP_REMOVED lines=8> */
[----:B------:R-:W-:-:S03]  /*ca60*/  ISETP.LT.OR P5, PT, R34, 0x29, !P1 ;  /* 0x000000292200780c */ /* 0x000fc60004fa1670 */
        /* <DEDUP_REMOVED lines=240> */
[----:B------:R0:W-:Y:S01]  /*d970*/  @!P6 STG.E.U8 desc[UR20][R24.64+0x99], R23 ;  /* 0x000099171800e986 */ /* 0x0001e2000c101114 */
        /* <DEDUP_REMOVED lines=11> */
[----:B------:R1:W-:Y:S01]  /*da30*/  @!P4 STG.E.U8 desc[UR20][R26.64+0x99], R21 ;  /* 0x000099151a00c986 */ /* 0x0003e2000c101114 */
[----:B------:R-:W-:-:S03]  /*da40*/  ISETP.LT.OR P4, PT, R34, 0xa2, !P0 ;  /* 0x000000a22200780c */ /* 0x000fc60004781670 */
[----:B------:R-:W-:Y:S01]  /*da50*/  @!P5 STG.E.U8 desc[UR20][R24.64+0xa0], R29 ;  /* 0x0000a01d1800d986 */ /* 0x000fe2000c101114 */
[----:B------:R-:W-:-:S03]  /*da60*/  ISETP.LT.OR P5, PT, R34, 0xa9, !P1 ;  /* 0x000000a92200780c */ /* 0x000fc60004fa1670 */
[----:B------:R2:W-:Y:S01]  /*da70*/  @!P6 STG.E.U8 desc[UR20][R24.64+0xa1], R19 ;  /* 0x0000a1131800e986 */ /* 0x0005e2000c101114 */
[----:B------:R-:W-:Y:S01]  /*da80*/  ISETP.LT.OR P6, PT, R34, 0xaa, !P1 ;  /* 0x000000aa2200780c */ /* 0x000fe20004fc1670 */
[----:B------:R-:W-:Y:S01]  /*da90*/  FMUL R15, R15, UR32 ;  /* 0x000000200f0f7c20 */ /* 0x000fe20008400000 */
[----:B0-----:R-:W-:Y:S01]  /*daa0*/  F2FP.SATFINITE.E5M2.F32.PACK_AB_MERGE_C R23, RZ, R18, RZ ;  /* 0x00000012ff17723e */ /* 0x001fe200048060ff */
[----:B------:R-:W-:Y:S01]  /*dab0*/  FMUL R14, R14, UR32 ;  /* 0x000000200e0e7c20 */ /* 0x000fe20008400000 */
[----:B------:R-:W-:Y:S01]  /*dac0*/  F2FP.SATFINITE.E5M2.F32.PACK_AB_MERGE_C R17, RZ, R17, RZ ;  /* 0x00000011ff11723e */ /* 0x000fe200048060ff */
[----:B------:R-:W-:Y:S01]  /*dad0*/  FMUL R13, R13, UR32 ;  /* 0x000000200d0d7c20 */ /* 0x000fe20008400000 */
[----:B-1----:R-:W-:Y:S01]  /*dae0*/  F2FP.SATFINITE.E5M2.F32.PACK_AB_MERGE_C R21, RZ, R16, RZ ;  /* 0x00000010ff15723e */ /* 0x002fe200048060ff */
[----:B------:R-:W-:Y:S01]  /*daf0*/  @!P3 STG.E.U8 desc[UR20][R26.64+0xa0], R23 ;  /* 0x0000a0171a00b986 */ /* 0x000fe2000c101114 */
[----:B------:R-:W-:Y:S02]  /*db00*/  F2FP.SATFINITE.E5M2.F32.PACK_AB_MERGE_C R15, RZ, R15, RZ ;  /* 0x0000000fff0f723e */ /* 0x000fe400048060ff */
[C---:B------:R-:W-:Y:S01]  /*db10*/  ISETP.LT.OR P3, PT, R34.reuse, 0xa9, !P0 ;  /* 0x000000a92200780c */ /* 0x040fe20004761670 */
[----:B------:R-:W-:Y:S01]  /*db20*/  @!P4 STG.E.U8 desc[UR20][R26.64+0xa1], R17 ;  /* 0x0000a1111a00c986 */ /* 0x000fe2000c101114 */
[----:B------:R-:W-:-:S03]  /*db30*/  ISETP.LT.OR P4, PT, R34, 0xaa, !P0 ;  /* 0x000000aa2200780c */ /* 0x000fc60004781670 */
[----:B------:R-:W-:Y:S01]  /*db40*/  @!P5 STG.E.U8 desc[UR20][R24.64+0xa8], R21 ;  /* 0x0000a8151800d986 */ /* 0x000fe2000c101114 */
[----:B------:R-:W-:Y:S01]  /*db50*/  ISETP.LT.OR P5, PT, R34, 0xb1, !P1 ;  /* 0x000000b12200780c */ /* 0x000fe20004fa1670 */
[----:B------:R-:W-:Y:S02]  /*db60*/  FMUL R12, R12, UR32 ;  /* 0x000000200c0c7c20 */ /* 0x000fe40008400000 */
[----:B------:R0:W-:Y:S01]  /*db70*/  @!P6 STG.E.U8 desc[UR20][R24.64+0xa9], R15 ;  /* 0x0000a90f1800e986 */ /* 0x0001e2000c101114 */
[----:B------:R-:W-:Y:S01]  /*db80*/  ISETP.LT.OR P6, PT, R34, 0xb2, !P1 ;  /* 0x000000b22200780c */ /* 0x000fe20004fc1670 */
[----:B------:R-:W-:Y:S01]  /*db90*/  FMUL R11, R11, UR32 ;  /* 0x000000200b0b7c20 */ /* 0x000fe20008400000 */
[----:B--2---:R-:W-:Y:S01]  /*dba0*/  F2FP.SATFINITE.E5M2.F32.PACK_AB_MERGE_C R19, RZ, R14, RZ ;  /* 0x0000000eff13723e */ /* 0x004fe200048060ff */
[----:B------:R-:W2:Y:S01]  /*dbb0*/  LDL.LU R223, [R1+0x18] ;  /* 0x0000180001df7983 */ /* 0x000ea20000300800 */
[----:B------:R-:W-:Y:S02]  /*dbc0*/  F2FP.SATFINITE.E5M2.F32.PACK_AB_MERGE_C R13, RZ, R13, RZ ;  /* 0x0000000dff0d723e */ /* 0x000fe400048060ff */
[----:B------:R-:W-:Y:S01]  /*dbd0*/  F2FP.SATFINITE.E5M2.F32.PACK_AB_MERGE_C R11, RZ, R11, RZ ;  /* 0x0000000bff0b723e */ /* 0x000fe200048060ff */
[----:B------:R-:W-:Y:S01]  /*dbe0*/  @!P3 STG.E.U8 desc[UR20][R26.64+0xa8], R19 ;  /* 0x0000a8131a00b986 */ /* 0x000fe2000c101114 */
[----:B0-----:R-:W-:-:S03]  /*dbf0*/  F2FP.SATFINITE.E5M2.F32.PACK_AB_MERGE_C R15, RZ, R12, RZ ;  /* 0x0000000cff0f723e */ /* 0x001fc600048060ff */
[----:B------:R0:W-:Y:S01]  /*dc00*/  @!P4 STG.E.U8 desc[UR20][R26.64+0xa9], R13 ;  /* 0x0000a90d1a00c986 */ /* 0x0001e2000c101114 */
[C---:B------:R-:W-:Y:S02]  /*dc10*/  ISETP.LT.OR P3, PT, R34.reuse, 0xb1, !P0 ;  /* 0x000000b12200780c */ /* 0x040fe40004761670 */
[C---:B------:R-:W-:Y:S01]  /*dc20*/  ISETP.LT.OR P4, PT, R34.reuse, 0xb2, !P0 ;  /* 0x000000b22200780c */ /* 0x040fe20004781670 */
[----:B------:R-:W-:Y:S01]  /*dc30*/  @!P5 STG.E.U8 desc[UR20][R24.64+0xb0], R15 ;  /* 0x0000b00f1800d986 */ /* 0x000fe2000c101114 */
[----:B------:R-:W-:Y:S01]  /*dc40*/  ISETP.LT.OR P5, PT, R34, 0xb9, !P1 ;  /* 0x000000b92200780c */ /* 0x000fe20004fa1670 */
[----:B------:R-:W-:Y:S01]  /*dc50*/  FMUL R10, R10, UR32 ;  /* 0x000000200a0a7c20 */ /* 0x000fe20008400000 */
[----:B------:R-:W-:Y:S01]  /*dc60*/  FMUL R9, R9, UR32 ;  /* 0x0000002009097c20 */ /* 0x000fe20008400000 */
[----:B------:R-:W2:Y:S01]  /*dc70*/  LDL.LU R222, [R1+0x14] ;  /* 0x0000140001de7983 */ /* 0x000ea20000300800 */
[----:B------:R-:W-:-:S03]  /*dc80*/  FMUL R8, R8, UR32 ;  /* 0x0000002008087c20 */ /* 0x000fc60008400000 */
[----:B------:R-:W2:Y:S01]  /*dc90*/  LDL.LU R220, [R1+0x10] ;  /* 0x0000100001dc7983 */ /* 0x000ea20000300800 */
[----:B------:R-:W-:-:S03]  /*dca0*/  F2FP.SATFINITE.E5M2.F32.PACK_AB_MERGE_C R17, RZ, R10, RZ ;  /* 0x0000000aff11723e */ /* 0x000fc600048060ff */
[----:B------:R-:W2:Y:S01]  /*dcb0*/  LDL.LU R221, [R1+0xc] ;  /* 0x00000c0001dd7983 */ /* 0x000ea20000300800 */
[----:B------:R-:W-:Y:S01]  /*dcc0*/  F2FP.SATFINITE.E5M2.F32.PACK_AB_MERGE_C R9, RZ, R9, RZ ;  /* 0x00000009ff09723e */ /* 0x000fe200048060ff */
[----:B------:R-:W-:Y:S01]  /*dcd0*/  FMUL R7, R7, UR32 ;  /* 0x0000002007077c20 */ /* 0x000fe20008400000 */
[----:B0-----:R-:W-:Y:S01]  /*dce0*/  F2FP.SATFINITE.E5M2.F32.PACK_AB_MERGE_C R13, RZ, R8, RZ ;  /* 0x00000008ff0d723e */ /* 0x001fe200048060ff */
[----:B------:R0:W-:Y:S01]  /*dcf0*/  @!P6 STG.E.U8 desc[UR20][R24.64+0xb1], R11 ;  /* 0x0000b10b1800e986 */ /* 0x0001e2000c101114 */
[----:B------:R-:W-:Y:S01]  /*dd00*/  ISETP.LT.OR P6, PT, R34, 0xba, !P1 ;  /* 0x000000ba2200780c */ /* 0x000fe20004fc1670 */
[----:B-----5:R-:W-:Y:S01]  /*dd10*/  FMUL R2, R2, UR32 ;  /* 0x0000002002027c20 */ /* 0x020fe20008400000 */
[----:B------:R-:W-:Y:S01]  /*dd20*/  F2FP.SATFINITE.E5M2.F32.PACK_AB_MERGE_C R7, RZ, R7, RZ ;  /* 0x00000007ff07723e */ /* 0x000fe200048060ff */
[----:B------:R-:W-:Y:S01]  /*dd30*/  @!P3 STG.E.U8 desc[UR20][R26.64+0xb0], R17 ;  /* 0x0000b0111a00b986 */ /* 0x000fe2000c101114 */
[----:B------:R-:W-:Y:S01]  /*dd40*/  FMUL R3, R3, UR32 ;  /* 0x0000002003037c20 */ /* 0x000fe20008400000 */
[----:B------:R-:W-:Y:S01]  /*dd50*/  FMUL R4, R4, UR32 ;  /* 0x0000002004047c20 */ /* 0x000fe20008400000 */
[C---:B------:R-:W-:Y:S01]  /*dd60*/  ISETP.LT.OR P3, PT, R34.reuse, 0xb9, !P0 ;  /* 0x000000b92200780c */ /* 0x040fe20004761670 */
[----:B------:R1:W-:Y:S01]  /*dd70*/  @!P4 STG.E.U8 desc[UR20][R26.64+0xb1], R9 ;  /* 0x0000b1091a00c986 */ /* 0x0003e2000c101114 */
[----:B------:R-:W-:Y:S01]  /*dd80*/  ISETP.LT.OR P4, PT, R34, 0xba, !P0 ;  /* 0x000000ba2200780c */ /* 0x000fe20004781670 */
[----:B------:R-:W-:Y:S01]  /*dd90*/  FMUL R6, R6, UR32 ;  /* 0x0000002006067c20 */ /* 0x000fe20008400000 */
[----:B------:R-:W-:Y:S01]  /*dda0*/  FMUL R5, R5, UR32 ;  /* 0x0000002005057c20 */ /* 0x000fe20008400000 */
[----:B------:R3:W-:Y:S01]  /*ddb0*/  @!P5 STG.E.U8 desc[UR20][R24.64+0xb8], R13 ;  /* 0x0000b80d1800d986 */ /* 0x0007e2000c101114 */
[----:B------:R-:W-:Y:S01]  /*ddc0*/  ISETP.LT.OR P5, PT, R34, 0xc1, !P1 ;  /* 0x000000c12200780c */ /* 0x000fe20004fa1670 */
[----:B------:R-:W-:Y:S01]  /*ddd0*/  FMUL R0, R0, UR32 ;  /* 0x0000002000007c20 */ /* 0x000fe20008400000 */
[----:B0-----:R-:W-:Y:S01]  /*dde0*/  F2FP.SATFINITE.E5M2.F32.PACK_AB_MERGE_C R11, RZ, R6, RZ ;  /* 0x00000006ff0b723e */ /* 0x001fe200048060ff */
[----:B------:R-:W2:Y:S01]  /*ddf0*/  LDL.LU R225, [R1+0x1c] ;  /* 0x00001c0001e17983 */ /* 0x000ea20000300800 */
[----:B------:R-:W-:-:S03]  /*de00*/  F2FP.SATFINITE.E5M2.F32.PACK_AB_MERGE_C R5, RZ, R5, RZ ;  /* 0x00000005ff05723e */ /* 0x000fc600048060ff */
[----:B------:R0:W-:Y:S01]  /*de10*/  @!P6 STG.E.U8 desc[UR20][R24.64+0xb9], R7 ;  /* 0x0000b9071800e986 */ /* 0x0001e2000c101114 */
[----:B-1----:R-:W-:Y:S01]  /*de20*/  F2FP.SATFINITE.E5M2.F32.PACK_AB_MERGE_C R9, RZ, R4, RZ ;  /* 0x00000004ff09723e */ /* 0x002fe200048060ff */
[----:B------:R-:W-:Y:S01]  /*de30*/  FMUL R4, R227, UR32 ;  /* 0x00000020e3047c20 */ /* 0x000fe20008400000 */
[----:B------:R-:W-:Y:S01]  /*de40*/  ISETP.LT.OR P6, PT, R34, 0xc2, !P1 ;  /* 0x000000c22200780c */ /* 0x000fe20004fc1670 */
[----:B------:R-:W-:Y:S01]  /*de50*/  @!P3 STG.E.U8 desc[UR20][R26.64+0xb8], R11 ;  /* 0x0000b80b1a00b986 */ /* 0x000fe2000c101114 */
[----:B---3--:R-:W-:Y:S01]  /*de60*/  F2FP.SATFINITE.E5M2.F32.PACK_AB_MERGE_C R13, RZ, R2, RZ ;  /* 0x00000002ff0d723e */ /* 0x008fe200048060ff */
[----:B----4-:R-:W-:Y:S01]  /*de70*/  FMUL R2, R224, UR32 ;  /* 0x00000020e0027c20 */ /* 0x010fe20008400000 */
[----:B------:R-:W-:Y:S01]  /*de80*/  ISETP.LT.OR P3, PT, R34, 0xc1, !P0 ;  /* 0x000000c12200780c */ /* 0x000fe20004761670 */
[----:B------:R-:W3:Y:S01]  /*de90*/  LDL.LU R224, [R1+0x20] ;  /* 0x0000200001e07983 */ /* 0x000ee20000300800 */
[----:B0-----:R-:W-:Y:S01]  /*dea0*/  F2FP.SATFINITE.E5M2.F32.PACK_AB_MERGE_C R7, RZ, R3, RZ ;  /* 0x00000003ff07723e */ /* 0x001fe200048060ff */
[----:B------:R-:W-:-:S02]  /*deb0*/  FMUL R3, R226, UR32 ;  /* 0x00000020e2037c20 */ /* 0x000fc40008400000 */
[----:B------:R0:W-:Y:S01]  /*dec0*/  @!P4 STG.E.U8 desc[UR20][R26.64+0xb9], R5 ;  /* 0x0000b9051a00c986 */ /* 0x0001e2000c101114 */
[----:B------:R-:W-:-:S03]  /*ded0*/  ISETP.LT.OR P4, PT, R34, 0xc2, !P0 ;  /* 0x000000c22200780c */ /* 0x000fc60004781670 */
[----:B------:R-:W4:Y:S04]  /*dee0*/  LDL.LU R226, [R1+0x24] ;  /* 0x0000240001e27983 */ /* 0x000f280000300800 */
[----:B------:R-:W4:Y:S04]  /*def0*/  LDL.LU R227, [R1+0x28] ;  /* 0x0000280001e37983 */ /* 0x000f280000300800 */
[----:B------:R-:W-:Y:S01]  /*df00*/  @!P5 STG.E.U8 desc[UR20][R24.64+0xc0], R9 ;  /* 0x0000c0091800d986 */ /* 0x000fe2000c101114 */
[C---:B------:R-:W-:Y:S02]  /*df10*/  ISETP.LT.OR P5, PT, R34.reuse, 0xc9, !P1 ;  /* 0x000000c92200780c */ /* 0x040fe40004fa1670 */
[----:B0-----:R-:W-:Y:S01]  /*df20*/  F2FP.SATFINITE.E5M2.F32.PACK_AB_MERGE_C R5, RZ, R0, RZ ;  /* 0x00000000ff05723e */ /* 0x001fe200048060ff */
[----:B------:R0:W-:Y:S01]  /*df30*/  @!P6 STG.E.U8 desc[UR20][R24.64+0xc1], R7 ;  /* 0x0000c1071800e986 */ /* 0x0001e2000c101114 */
[----:B------:R-:W-:-:S03]  /*df40*/  ISETP.LT.OR P6, PT, R34, 0xca, !P1 ;  /* 0x000000ca2200780c */ /* 0x000fc60004fc1670 */
[----:B------:R-:W-:Y:S01]  /*df50*/  @!P3 STG.E.U8 desc[UR20][R26.64+0xc0], R13 ;  /* 0x0000c00d1a00b986 */ /* 0x000fe2000c101114 */
[----:B------:R-:W-:-:S03]  /*df60*/  ISETP.LT.OR P3, PT, R34, 0xc9, !P0 ;  /* 0x000000c92200780c */ /* 0x000fc60004761670 */
[----:B------:R1:W-:Y:S01]  /*df70*/  @!P4 STG.E.U8 desc[UR20][R26.64+0xc1], R5 ;  /* 0x0000c1051a00c986 */ /* 0x0003e2000c101114 */
[----:B0-----:R-:W-:Y:S02]  /*df80*/  F2FP.SATFINITE.E5M2.F32.PACK_AB_MERGE_C R7, RZ, R2, RZ ;  /* 0x00000002ff07723e */ /* 0x001fe400048060ff */
[----:B------:R-:W-:-:S03]  /*df90*/  ISETP.LT.OR P4, PT, R34, 0xca, !P0 ;  /* 0x000000ca2200780c */ /* 0x000fc60004781670 */
[----:B------:R0:W-:Y:S01]  /*dfa0*/  @!P5 STG.E.U8 desc[UR20][R24.64+0xc8], R7 ;  /* 0x0000c8071800d986 */ /* 0x0001e2000c101114 */
[----:B------:R-:W-:Y:S02]  /*dfb0*/  ISETP.LT.OR P5, PT, R34, 0xd1, !P1 ;  /* 0x000000d12200780c */ /* 0x000fe40004fa1670 */
[----:B------:R-:W-:Y:S02]  /*dfc0*/  F2FP.SATFINITE.E5M2.F32.PACK_AB_MERGE_C R9, RZ, R3, RZ ;  /* 0x00000003ff09723e */ /* 0x000fe400048060ff */
[----:B------:R-:W-:-:S03]  /*dfd0*/  F2FP.SATFINITE.E5M2.F32.PACK_AB_MERGE_C R11, RZ, R4, RZ ;  /* 0x00000004ff0b723e */ /* 0x000fc600048060ff */
[----:B------:R0:W-:Y:S04]  /*dfe0*/  @!P6 STG.E.U8 desc[UR20][R24.64+0xc9], R9 ;  /* 0x0000c9091800e986 */ /* 0x0001e8000c101114 */
[----:B------:R-:W-:Y:S01]  /*dff0*/  @!P3 STG.E.U8 desc[UR20][R26.64+0xc8], R11 ;  /* 0x0000c80b1a00b986 */ /* 0x000fe2000c101114 */
[----:B--2---:R-:W-:Y:S01]  /*e000*/  FMUL R2, R220, UR32 ;  /* 0x00000020dc027c20 */ /* 0x004fe20008400000 */
[----:B------:R-:W-:Y:S02]  /*e010*/  FMUL R0, R221, UR32 ;  /* 0x00000020dd007c20 */ /* 0x000fe40008400000 */
[----:B------:R-:W2:Y:S03]  /*e020*/  LDL.LU R221, [R1+0x2c] ;  /* 0x00002c0001dd7983 */ /* 0x000ea60000300800 */
[----:B-1----:R-:W-:Y:S01]  /*e030*/  F2FP.SATFINITE.E5M2.F32.PACK_AB_MERGE_C R5, RZ, R0, RZ ;  /* 0x00000000ff05723e */ /* 0x002fe200048060ff */
[----:B------:R-:W2:Y:S01]  /*e040*/  LDL.LU R220, [R1+0x30] ;  /* 0x0000300001dc7983 */ /* 0x000ea20000300800 */
[----:B------:R-:W-:Y:S01]  /*e050*/  FMUL R0, R223, UR32 ;  /* 0x00000020df007c20 */ /* 0x000fe20008400000 */
[----:B------:R-:W-:Y:S01]  /*e060*/  FMUL R3, R222, UR32 ;  /* 0x00000020de037c20 */ /* 0x000fe20008400000 */
[----:B0-----:R-:W-:Y:S01]  /*e070*/  F2FP.SATFINITE.E5M2.F32.PACK_AB_MERGE_C R7, RZ, R2, RZ ;  /* 0x00000002ff07723e */ /* 0x001fe200048060ff */
[----:B------:R-:W2:Y:S02]  /*e080*/  LDL.LU R222, [R1+0x34] ;  /* 0x0000340001de7983 */ /* 0x000ea40000300800 */
[----:B------:R-:W-:-:S02]  /*e090*/  F2FP.SATFINITE.E5M2.F32.PACK_AB_MERGE_C R13, RZ, R0, RZ ;  /* 0x00000000ff0d723e */ /* 0x000fc400048060ff */
[----:B------:R-:W2:Y:S01]  /*e0a0*/  LDL.LU R223, [R1+0x38] ;  /* 0x0000380001df7983 */ /* 0x000ea20000300800 */
[----:B------:R-:W-:Y:S01]  /*e0b0*/  F2FP.SATFINITE.E5M2.F32.PACK_AB_MERGE_C R9, RZ, R3, RZ ;  /* 0x00000003ff09723e */ /* 0x000fe200048060ff */
[----:B------:R-:W-:Y:S02]  /*e0c0*/  FMUL R2, R225, UR32 ;  /* 0x00000020e1027c20 */ /* 0x000fe40008400000 */
[----:B------:R-:W2:Y:S04]  /*e0d0*/  LDL.LU R225, [R1+0x3c] ;  /* 0x00003c0001e17983 */ /* 0x000ea80000300800 */
[----:B------:R-:W-:Y:S01]  /*e0e0*/  @!P4 STG.E.U8 desc[UR20][R26.64+0xc9], R5 ;  /* 0x0000c9051a00c986 */ /* 0x000fe2000c101114 */
[----:B---3--:R-:W-:-:S03]  /*e0f0*/  FMUL R0, R224, UR32 ;  /* 0x00000020e0007c20 */ /* 0x008fc60008400000 */
[----:B------:R0:W-:Y:S04]  /*e100*/  @!P5 STG.E.U8 desc[UR20][R24.64+0xd0], R7 ;  /* 0x0000d0071800d986 */ /* 0x0001e8000c101114 */
[----:B------:R-:W3:Y:S01]  /*e110*/  LDL.LU R224, [R1+0x40] ;  /* 0x0000400001e07983 */ /* 0x000ee20000300800 */
[----:B----4-:R-:W-:-:S03]  /*e120*/  FMUL R3, R226, UR32 ;  /* 0x00000020e2037c20 */ /* 0x010fc60008400000 */
[----:B------:R-:W4:Y:S01]  /*e130*/  LDL.LU R226, [R1+0x44] ;  /* 0x0000440001e27983 */ /* 0x000f220000300800 */
[----:B0-----:R-:W-:Y:S01]  /*e140*/  F2FP.SATFINITE.E5M2.F32.PACK_AB_MERGE_C R7, RZ, R0, RZ ;  /* 0x00000000ff07723e */ /* 0x001fe200048060ff */
[----:B------:R-:W-:Y:S02]  /*e150*/  FMUL R0, R227, UR32 ;  /* 0x00000020e3007c20 */ /* 0x000fe40008400000 */
[----:B------:R-:W4:Y:S01]  /*e160*/  LDL.LU R227, [R1+0x48] ;  /* 0x0000480001e37983 */ /* 0x000f220000300800 */
[C---:B------:R-:W-:Y:S02]  /*e170*/  ISETP.LT.OR P6, PT, R34.reuse, 0xd2, !P1 ;  /* 0x000000d22200780c */ /* 0x040fe40004fc1670 */
[C---:B------:R-:W-:Y:S01]  /*e180*/  ISETP.LT.OR P4, PT, R34.reuse, 0xd2, !P0 ;  /* 0x000000d22200780c */ /* 0x040fe20004781670 */
[----:B------:R-:W4:Y:S01]  /*e190*/  LDL.LU R219, [R1+0x4c] ;  /* 0x00004c0001db7983 */ /* 0x000f220000300800 */
[----:B------:R-:W-:Y:S02]  /*e1a0*/  F2FP.SATFINITE.E5M2.F32.PACK_AB_MERGE_C R5, RZ, R2, RZ ;  /* 0x00000002ff05723e */ /* 0x000fe400048060ff */
[----:B------:R-:W-:-:S02]  /*e1b0*/  ISETP.LT.OR P3, PT, R34, 0xd1, !P0 ;  /* 0x000000d12200780c */ /* 0x000fc40004761670 */
[----:B------:R-:W-:Y:S02]  /*e1c0*/  ISETP.LT.OR P5, PT, R34, 0xd9, !P1 ;  /* 0x000000d92200780c */ /* 0x000fe40004fa1670 */
[----:B------:R-:W-:-:S03]  /*e1d0*/  F2FP.SATFINITE.E5M2.F32.PACK_AB_MERGE_C R11, RZ, R0, RZ ;  /* 0x00000000ff0b723e */ /* 0x000fc600048060ff */
[----:B------:R0:W-:Y:S01]  /*e1e0*/  @!P6 STG.E.U8 desc[UR20][R24.64+0xd1], R9 ;  /* 0x0000d1091800e986 */ /* 0x0001e2000c101114 */
[----:B------:R-:W-:-:S03]  /*e1f0*/  ISETP.LT.OR P6, PT, R34, 0xda, !P1 ;  /* 0x000000da2200780c */ /* 0x000fc60004fc1670 */
[----:B------:R1:W-:Y:S01]  /*e200*/  @!P4 STG.E.U8 desc[UR20][R26.64+0xd1], R5 ;  /* 0x0000d1051a00c986 */ /* 0x0003e2000c101114 */
[----:B------:R-:W-:-:S03]  /*e210*/  ISETP.LT.OR P4, PT, R34, 0xda, !P0 ;  /* 0x000000da2200780c */ /* 0x000fc60004781670 */
[----:B------:R-:W-:Y:S01]  /*e220*/  @!P3 STG.E.U8 desc[UR20][R26.64+0xd0], R13 ;  /* 0x0000d00d1a00b986 */ /* 0x000fe2000c101114 */
[----:B0-----:R-:W-:-:S03]  /*e230*/  F2FP.SATFINITE.E5M2.F32.PACK_AB_MERGE_C R9, RZ, R3, RZ ;  /* 0x00000003ff09723e */ /* 0x001fc600048060ff */
[----:B------:R0:W-:Y:S04]  /*e240*/  @!P5 STG.E.U8 desc[UR20][R24.64+0xd8], R7 ;  /* 0x0000d8071800d986 */ /* 0x0001e8000c101114 */
[----:B------:R0:W-:Y:S01]  /*e250*/  @!P6 STG.E.U8 desc[UR20][R24.64+0xd9], R9 ;  /* 0x0000d9091800e986 */ /* 0x0001e2000c101114 */
[----:B--2---:R-:W-:-:S03]  /*e260*/  FMUL R0, R221, UR32 ;  /* 0x00000020dd007c20 */ /* 0x004fc60008400000 */
[----:B------:R-:W2:Y:S01]  /*e270*/  LDL.LU R221, [R1+0x50] ;  /* 0x0000500001dd7983 */ /* 0x000ea20000300800 */
[----:B------:R-:W-:-:S03]  /*e280*/  FMUL R2, R220, UR32 ;  /* 0x00000020dc027c20 */ /* 0x000fc60008400000 */
[----:B------:R-:W2:Y:S01]  /*e290*/  LDL.LU R220, [R1+0x54] ;  /* 0x0000540001dc7983 */ /* 0x000ea20000300800 */
[----:B-1----:R-:W-:Y:S01]  /*e2a0*/  F2FP.SATFINITE.E5M2.F32.PACK_AB_MERGE_C R5, RZ, R0, RZ ;  /* 0x00000000ff05723e */ /* 0x002fe200048060ff */
[----:B------:R-:W-:Y:S02]  /*e2b0*/  FMUL R3, R222, UR32 ;  /* 0x00000020de037c20 */ /* 0x000fe40008400000 */
[----:B------:R-:W2:Y:S01]  /*e2c0*/  LDL.LU R222, [R1+0x58] ;  /* 0x0000580001de7983 */ /* 0x000ea20000300800 */
[----:B0-----:R-:W-:Y:S01]  /*e2d0*/  F2FP.SATFINITE.E5M2.F32.PACK_AB_MERGE_C R7, RZ, R2, RZ ;  /* 0x00000002ff07723e */ /* 0x001fe200048060ff */
[----:B------:R-:W-:Y:S01]  /*e2e0*/  FMUL R4, R223, UR32 ;  /* 0x00000020df047c20 */ /* 0x000fe20008400000 */
[----:B------:R-:W-:Y:S01]  /*e2f0*/  F2FP.SATFINITE.E5M2.F32.PACK_AB_MERGE_C R9, RZ, R3, RZ ;  /* 0x00000003ff09723e */ /* 0x000fe200048060ff */
[----:B------:R-:W2:Y:S01]  /*e300*/  LDL.LU R223, [R1+0x5c] ;  /* 0x00005c0001df7983 */ /* 0x000ea20000300800 */
[----:B------:R-:W-:-:S03]  /*e310*/  FMUL R0, R225, UR32 ;  /* 0x00000020e1007c20 */ /* 0x000fc60008400000 */
[----:B------:R0:W-:Y:S04]  /*e320*/  @!P4 STG.E.U8 desc[UR20][R26.64+0xd9], R5 ;  /* 0x0000d9051a00c986 */ /* 0x0001e8000c101114 */
[----:B------:R-:W2:Y:S01]  /*e330*/  LDL.LU R225, [R1+0x60] ;  /* 0x0000600001e17983 */ /* 0x000ea20000300800 */
[----:B0-----:R-:W-:Y:S01]  /*e340*/  F2FP.SATFINITE.E5M2.F32.PACK_AB_MERGE_C R5, RZ, R0, RZ ;  /* 0x00000000ff05723e */ /* 0x001fe200048060ff */
[----:B---3--:R-:W-:Y:S02]  /*e350*/  FMUL R2, R224, UR32 ;  /* 0x00000020e0027c20 */ /* 0x008fe40008400000 */
[----:B------:R-:W3:Y:S01]  /*e360*/  LDL.LU R224, [R1+0x64] ;  /* 0x0000640001e07983 */ /* 0x000ee20000300800 */
[----:B----4-:R-:W-:-:S03]  /*e370*/  FMUL R3, R226, UR32 ;  /* 0x00000020e2037c20 */ /* 0x010fc60008400000 */
[----:B------:R-:W4:Y:S01]  /*e380*/  LDL.LU R226, [R1+0x68] ;  /* 0x0000680001e27983 */ /* 0x000f220000300800 */
[----:B------:R-:W-:-:S03]  /*e390*/  FMUL R0, R227, UR32 ;  /* 0x00000020e3007c20 */ /* 0x000fc60008400000 */
[----:B------:R-:W4:Y:S01]  /*e3a0*/  LDL.LU R227, [R1+0x6c] ;  /* 0x00006c0001e37983 */ /* 0x000f220000300800 */
[C---:B------:R-:W-:Y:S02]  /*e3b0*/  ISETP.LT.OR P3, PT, R34.reuse, 0xd9, !P0 ;  /* 0x000000d92200780c */ /* 0x040fe40004761670 */
[C---:B------:R-:W-:Y:S02]  /*e3c0*/  ISETP.LT.OR P5, PT, R34.reuse, 0xe1, !P1 ;  /* 0x000000e12200780c */ /* 0x040fe40004fa1670 */
[C---:B------:R-:W-:Y:S02]  /*e3d0*/  ISETP.LT.OR P6, PT, R34.reuse, 0xe2, !P1 ;  /* 0x000000e22200780c */ /* 0x040fe40004fc1670 */
[----:B------:R-:W-:-:S07]  /*e3e0*/  ISETP.LT.OR P4, PT, R34, 0xe2, !P0 ;  /* 0x000000e22200780c */ /* 0x000fce0004781670 */
[----:B------:R-:W-:Y:S01]  /*e3f0*/  @!P3 STG.E.U8 desc[UR20][R26.64+0xd8], R11 ;  /* 0x0000d80b1a00b986 */ /* 0x000fe2000c101114 */
[----:B------:R-:W-:-:S03]  /*e400*/  ISETP.LT.OR P3, PT, R34, 0xe1, !P0 ;  /* 0x000000e12200780c */ /* 0x000fc60004761670 */
[----:B------:R0:W-:Y:S01]  /*e410*/  @!P5 STG.E.U8 desc[UR20][R24.64+0xe0], R7 ;  /* 0x0000e0071800d986 */ /* 0x0001e2000c101114 */
[----:B------:R-:W-:-:S03]  /*e420*/  ISETP.LT.OR P5, PT, R34, 0xe9, !P1 ;  /* 0x000000e92200780c */ /* 0x000fc60004fa1670 */
[----:B------:R1:W-:Y:S01]  /*e430*/  @!P6 STG.E.U8 desc[UR20][R24.64+0xe1], R9 ;  /* 0x0000e1091800e986 */ /* 0x0003e2000c101114 */
[----:B------:R-:W-:Y:S02]  /*e440*/  ISETP.LT.OR P6, PT, R34, 0xea, !P1 ;  /* 0x000000ea2200780c */ /* 0x000fe40004fc1670 */
[----:B------:R-:W-:Y:S01]  /*e450*/  F2FP.SATFINITE.E5M2.F32.PACK_AB_MERGE_C R13, RZ, R4, RZ ;  /* 0x00000004ff0d723e */ /* 0x000fe200048060ff */
[----:B------:R1:W-:Y:S01]  /*e460*/  @!P4 STG.E.U8 desc[UR20][R26.64+0xe1], R5 ;  /* 0x0000e1051a00c986 */ /* 0x0003e2000c101114 */
[----:B0-----:R-:W-:-:S03]  /*e470*/  F2FP.SATFINITE.E5M2.F32.PACK_AB_MERGE_C R7, RZ, R2, RZ ;  /* 0x00000002ff07723e */ /* 0x001fc600048060ff */
[----:B------:R-:W-:Y:S01]  /*e480*/  @!P3 STG.E.U8 desc[UR20][R26.64+0xe0], R13 ;  /* 0x0000e00d1a00b986 */ /* 0x000fe2000c101114 */
[----:B-1----:R-:W-:-:S03]  /*e490*/  F2FP.SATFINITE.E5M2.F32.PACK_AB_MERGE_C R9, RZ, R3, RZ ;  /* 0x00000003ff09723e */ /* 0x002fc600048060ff */
[----:B------:R0:W-:Y:S01]  /*e4a0*/  @!P5 STG.E.U8 desc[UR20][R24.64+0xe8], R7 ;  /* 0x0000e8071800d986 */ /* 0x0001e2000c101114 */
[C---:B------:R-:W-:Y:S02]  /*e4b0*/  ISETP.LT.OR P3, PT, R34.reuse, 0xe9, !P0 ;  /* 0x000000e92200780c */ /* 0x040fe40004761670 */
[C---:B------:R-:W-:Y:S01]  /*e4c0*/  ISETP.LT.OR P4, PT, R34.reuse, 0xea, !P0 ;  /* 0x000000ea2200780c */ /* 0x040fe20004781670 */
[----:B------:R1:W-:Y:S01]  /*e4d0*/  @!P6 STG.E.U8 desc[UR20][R24.64+0xe9], R9 ;  /* 0x0000e9091800e986 */ /* 0x0003e2000c101114 */
[C---:B------:R-:W-:Y:S01]  /*e4e0*/  ISETP.LT.OR P5, PT, R34.reuse, 0xf1, !P1 ;  /* 0x000000f12200780c */ /* 0x040fe20004fa1670 */
[----:B------:R-:W-:Y:S01]  /*e4f0*/  FMUL R2, R219, UR32 ;  /* 0x00000020db027c20 */ /* 0x000fe20008400000 */
[----:B------:R-:W-:Y:S02]  /*e500*/  ISETP.LT.OR P6, PT, R34, 0xf2, !P1 ;  /* 0x000000f22200780c */ /* 0x000fe40004fc1670 */
[----:B------:R-:W-:Y:S02]  /*e510*/  F2FP.SATFINITE.E5M2.F32.PACK_AB_MERGE_C R11, RZ, R0, RZ ;  /* 0x00000000ff0b723e */ /* 0x000fe400048060ff */
[----:B------:R-:W-:-:S03]  /*e520*/  F2FP.SATFINITE.E5M2.F32.PACK_AB_MERGE_C R5, RZ, R2, RZ ;  /* 0x00000002ff05723e */ /* 0x000fc600048060ff */
[----:B------:R-:W-:Y:S01]  /*e530*/  @!P3 STG.E.U8 desc[UR20][R26.64+0xe8], R11 ;  /* 0x0000e80b1a00b986 */ /* 0x000fe2000c101114 */
[----:B------:R-:W-:-:S03]  /*e540*/  ISETP.LT.OR P3, PT, R34, 0xf1, !P0 ;  /* 0x000000f12200780c */ /* 0x000fc60004761670 */
[----:B------:R-:W-:Y:S01]  /*e550*/  @!P4 STG.E.U8 desc[UR20][R26.64+0xe9], R5 ;  /* 0x0000e9051a00c986 */ /* 0x000fe2000c101114 */
[C---:B------:R-:W-:Y:S02]  /*e560*/  ISETP.LT.OR P4, PT, R34.reuse, 0xf9, !P1 ;  /* 0x000000f92200780c */ /* 0x040fe40004f81670 */
[----:B------:R-:W-:Y:S01]  /*e570*/  ISETP.LT.OR P1, PT, R34, 0xfa, !P1 ;  /* 0x000000fa2200780c */ /* 0x000fe20004f21670 */
[----:B--2---:R-:W-:Y:S01]  /*e580*/  FMUL R0, R221, UR32 ;  /* 0x00000020dd007c20 */ /* 0x004fe20008400000 */
[----:B------:R-:W-:-:S04]  /*e590*/  FMUL R3, R220, UR32 ;  /* 0x00000020dc037c20 */ /* 0x000fc80008400000 */
[----:B0-----:R-:W-:Y:S02]  /*e5a0*/  F2FP.SATFINITE.E5M2.F32.PACK_AB_MERGE_C R7, RZ, R0, RZ ;  /* 0x00000000ff07723e */ /* 0x001fe400048060ff */
[----:B-1----:R-:W-:Y:S01]  /*e5b0*/  F2FP.SATFINITE.E5M2.F32.PACK_AB_MERGE_C R9, RZ, R3, RZ ;  /* 0x00000003ff09723e */ /* 0x002fe200048060ff */
[----:B------:R-:W-:Y:S02]  /*e5c0*/  FMUL R0, R222, UR32 ;  /* 0x00000020de007c20 */ /* 0x000fe40008400000 */
[----:B------:R0:W-:Y:S01]  /*e5d0*/  @!P5 STG.E.U8 desc[UR20][R24.64+0xf0], R7 ;  /* 0x0000f0071800d986 */ /* 0x0001e2000c101114 */
[----:B------:R-:W-:-:S03]  /*e5e0*/  ISETP.LT.OR P5, PT, R34, 0xf2, !P0 ;  /* 0x000000f22200780c */ /* 0x000fc600047a1670 */
[----:B------:R1:W-:Y:S01]  /*e5f0*/  @!P6 STG.E.U8 desc[UR20][R24.64+0xf1], R9 ;  /* 0x0000f1091800e986 */ /* 0x0003e2000c101114 */
[C---:B------:R-:W-:Y:S02]  /*e600*/  ISETP.LT.OR P6, PT, R34.reuse, 0xf9, !P0 ;  /* 0x000000f92200780c */ /* 0x040fe400047c1670 */
[----:B------:R-:W-:Y:S01]  /*e610*/  F2FP.SATFINITE.E5M2.F32.PACK_AB_MERGE_C R13, RZ, R0, RZ ;  /* 0x00000000ff0d723e */ /* 0x000fe200048060ff */
[----:B------:R-:W-:Y:S01]  /*e620*/  FMUL R0, R223, UR32 ;  /* 0x00000020df007c20 */ /* 0x000fe20008400000 */
[----:B------:R-:W-:Y:S01]  /*e630*/  ISETP.LT.OR P0, PT, R34, 0xfa, !P0 ;  /* 0x000000fa2200780c */ /* 0x000fe20004701670 */
[----:B------:R-:W-:-:S03]  /*e640*/  FMUL R2, R225, UR32 ;  /* 0x00000020e1027c20 */ /* 0x000fc60008400000 */
[----:B0-----:R-:W-:Y:S02]  /*e650*/  F2FP.SATFINITE.E5M2.F32.PACK_AB_MERGE_C R7, RZ, R0, RZ ;  /* 0x00000000ff07723e */ /* 0x001fe400048060ff */
[----:B-1----:R-:W-:Y:S01]  /*e660*/  F2FP.SATFINITE.E5M2.F32.PACK_AB_MERGE_C R9, RZ, R2, RZ ;  /* 0x00000002ff09723e */ /* 0x002fe200048060ff */
[----:B---3--:R-:W-:Y:S01]  /*e670*/  FMUL R3, R224, UR32 ;  /* 0x00000020e0037c20 */ /* 0x008fe20008400000 */
[----:B----4-:R-:W-:Y:S01]  /*e680*/  FMUL R4, R226, UR32 ;  /* 0x00000020e2047c20 */ /* 0x010fe20008400000 */
[----:B------:R-:W-:-:S03]  /*e690*/  FMUL R5, R227, UR32 ;  /* 0x00000020e3057c20 */ /* 0x000fc60008400000 */
[----:B------:R-:W-:Y:S02]  /*e6a0*/  F2FP.SATFINITE.E5M2.F32.PACK_AB_MERGE_C R3, RZ, R3, RZ ;  /* 0x00000003ff03723e */ /* 0x000fe400048060ff */
[----:B------:R-:W-:Y:S02]  /*e6b0*/  F2FP.SATFINITE.E5M2.F32.PACK_AB_MERGE_C R11, RZ, R4, RZ ;  /* 0x00000004ff0b723e */ /* 0x000fe400048060ff */
[----:B------:R-:W-:Y:S01]  /*e6c0*/  F2FP.SATFINITE.E5M2.F32.PACK_AB_MERGE_C R5, RZ, R5, RZ ;  /* 0x00000005ff05723e */ /* 0x000fe200048060ff */
[----:B------:R0:W-:Y:S04]  /*e6d0*/  @!P3 STG.E.U8 desc[UR20][R26.64+0xf0], R13 ;  /* 0x0000f00d1a00b986 */ /* 0x0001e8000c101114 */
[----:B------:R0:W-:Y:S04]  /*e6e0*/  @!P5 STG.E.U8 desc[UR20][R26.64+0xf1], R7 ;  /* 0x0000f1071a00d986 */ /* 0x0001e8000c101114 */
[----:B------:R0:W-:Y:S04]  /*e6f0*/  @!P4 STG.E.U8 desc[UR20][R24.64+0xf8], R9 ;  /* 0x0000f8091800c986 */ /* 0x0001e8000c101114 */
[----:B------:R0:W-:Y:S04]  /*e700*/  @!P1 STG.E.U8 desc[UR20][R24.64+0xf9], R3 ;  /* 0x0000f90318009986 */ /* 0x0001e8000c101114 */
[----:B------:R0:W-:Y:S04]  /*e710*/  @!P6 STG.E.U8 desc[UR20][R26.64+0xf8], R11 ;  /* 0x0000f80b1a00e986 */ /* 0x0001e8000c101114 */
[----:B------:R0:W-:Y:S02]  /*e720*/  @!P0 STG.E.U8 desc[UR20][R26.64+0xf9], R5 ;  /* 0x0000f9051a008986 */ /* 0x0001e4000c101114 */
.L_x_293:
[----:B------:R-:W-:Y:S05]  /*e730*/  BSYNC B0 ;  /* 0x0000000000007941 */ /* 0x000fea0003800000 */
.L_x_35:
[----:B------:R-:W2:Y:S01]  /*e740*/  LDL.LU R22, [R1+0x74] ;  /* 0x0000740001167983 */ /* 0x000ea20000300800 */
[----:B0----5:R-:W-:Y:S01]  /*e750*/  IMAD.U32 R3, RZ, RZ, UR12 ;  /* 0x0000000cff037e24 */ /* 0x021fe2000f8e00ff */
[----:B------:R-:W-:Y:S02]  /*e760*/  ULDC.64 UR6, c[0x0][0x650] ;  /* 0x0001940000067ab9 */ /* 0x000fe40000000a00 */
[----:B------:R-:W3:Y:S01]  /*e770*/  LDL.LU R19, [R1+0x78] ;  /* 0x0000780001137983 */ /* 0x000ee20000300800 */
[----:B------:R-:W-:Y:S01]  /*e780*/  IMAD.U32 R0, RZ, RZ, UR16 ;  /* 0x00000010ff007e24 */ /* 0x000fe2000f8e00ff */
[----:B------:R0:W-:Y:S01]  /*e790*/  SYNCS.ARRIVE.TRANS64.A1T0 RZ, [R3+UR28], RZ ;  /* 0x000000ff03ff79a7 */ /* 0x0001e2000810001c */
[----:B------:R-:W-:Y:S02]  /*e7a0*/  IMAD.U32 R2, RZ, RZ, UR16 ;  /* 0x00000010ff027e24 */ /* 0x000fe4000f8e00ff */
[----:B------:R-:W-:Y:S02]  /*e7b0*/  IMAD.MOV.U32 R4, RZ, RZ, -0x1 ;  /* 0xffffffffff047424 */ /* 0x000fe400078e00ff */
[----:B0-----:R-:W-:Y:S01]  /*e7c0*/  IMAD.U32 R3, RZ, RZ, UR13 ;  /* 0x0000000dff037e24 */ /* 0x001fe2000f8e00ff */
[----:B---3--:R-:W-:-:S02]  /*e7d0*/  LEA R19, P0, R0, R19, 0x1 ;  /* 0x0000001300137211 */ /* 0x008fc400078008ff */
[----:B------:R-:W-:Y:S02]  /*e7e0*/  PRMT R0, RZ, 0x7610, R0 ;  /* 0x00007610ff007816 */ /* 0x000fe40000000000 */
[----:B--2---:R-:W-:Y:S01]  /*e7f0*/  LEA.HI.X R22, R2, R22, R3, 0x1, P0 ;  /* 0x0000001602167211 */ /* 0x004fe200000f0c03 */
[----:B------:R-:W-:Y:S01]  /*e800*/  IMAD.MOV.U32 R2, RZ, RZ, -0x1 ;  /* 0xffffffffff027424 */ /* 0x000fe200078e00ff */
[----:B------:R0:W-:Y:S01]  /*e810*/  STL [R1+0x78], R19 ;  /* 0x0000781301007387 */ /* 0x0001e20000100800 */
[----:B------:R-:W-:Y:S01]  /*e820*/  IMAD.MOV.U32 R3, RZ, RZ, -0x1 ;  /* 0xffffffffff037424 */ /* 0x000fe200078e00ff */
[----:B------:R-:W-:Y:S02]  /*e830*/  ISETP.GE.U32.AND P0, PT, R19, UR6, PT ;  /* 0x0000000613007c0c */ /* 0x000fe4000bf06070 */
[----:B------:R0:W-:Y:S02]  /*e840*/  STL [R1+0x74], R22 ;  /* 0x0000741601007387 */ /* 0x0001e40000100800 */
[----:B------:R-:W-:-:S02]  /*e850*/  ISETP.GE.U32.AND.EX P0, PT, R22, UR7, PT, P0 ;  /* 0x0000000716007c0c */ /* 0x000fc4000bf06100 */
[----:B------:R0:W-:Y:S04]  /*e860*/  STL [R1+0x7c], R4 ;  /* 0x00007c0401007387 */ /* 0x0001e80000100800 */
[----:B------:R0:W-:Y:S04]  /*e870*/  STL [R1+0x70], R2 ;  /* 0x0000700201007387 */ /* 0x0001e80000100800 */
[----:B------:R0:W-:Y:S03]  /*e880*/  STL [R1+0x80], R3 ;  /* 0x0000800301007387 */ /* 0x0001e60000100800 */
[----:B------:R-:W-:Y:S05]  /*e890*/  @P0 BRA `(.L_x_294) ;  /* 0x0000000400740947 */ /* 0x000fea0003800000 */
[----:B------:R-:W2:Y:S01]  /*e8a0*/  S2R R14, SR_CTAID.X ;  /* 0x00000000000e7919 */ /* 0x000ea20000002500 */
[----:B------:R-:W3:Y:S01]  /*e8b0*/  LDC.64 R8, c[0x0][0x628] ;  /* 0x00018a00ff087b82 */ /* 0x000ee20000000a00 */
[----:B------:R-:W-:Y:S01]  /*e8c0*/  ULDC UR6, c[0x0][0x150] ;  /* 0x0000540000067ab9 */ /* 0x000fe20000000800 */
[----:B------:R-:W-:Y:S01]  /*e8d0*/  IMAD.MOV.U32 R6, RZ, RZ, R19 ;  /* 0x000000ffff067224 */ /* 0x000fe200078e0013 */
[----:B------:R-:W0:Y:S01]  /*e8e0*/  S2R R16, SR_CTAID.Y ;  /* 0x0000000000107919 */ /* 0x000e220000002600 */
[----:B------:R-:W-:-:S04]  /*e8f0*/  IMAD.MOV.U32 R7, RZ, RZ, R22 ;  /* 0x000000ffff077224 */ /* 0x000fc800078e0016 */
[----:B------:R-:W0:Y:S08]  /*e900*/  LDC R17, c[0x0][0x144] ;  /* 0x00005100ff117b82 */ /* 0x000e300000000800 */
[----:B------:R-:W0:Y:S08]  /*e910*/  LDC R10, c[0x0][0x630] ;  /* 0x00018c00ff0a7b82 */ /* 0x000e300000000800 */
[----:B------:R-:W0:Y:S01]  /*e920*/  LDC.64 R12, c[0x0][0x620] ;  /* 0x00018800ff0c7b82 */ /* 0x000e220000000a00 */
[----:B---3--:R-:W-:-:S04]  /*e930*/  ISETP.NE.U32.AND P0, PT, R8, RZ, PT ;  /* 0x000000ff0800720c */ /* 0x008fc80003f05070 */
[----:B------:R-:W-:Y:S02]  /*e940*/  ISETP.NE.AND.EX P0, PT, R9, RZ, PT, P0 ;  /* 0x000000ff0900720c */ /* 0x000fe40003f05300 */
[----:B--2---:R-:W-:-:S05]  /*e950*/  I2FP.F32.U32 R0, R14 ;  /* 0x0000000e00007245 */ /* 0x004fca0000201000 */
[----:B------:R-:W-:-:S04]  /*e960*/  FMUL R0, R0, UR6 ;  /* 0x0000000600007c20 */ /* 0x000fc80008400000 */
[----:B------:R2:W3:Y:S02]  /*e970*/  F2I.U32.TRUNC.NTZ R15, R0 ;  /* 0x00000000000f7305 */ /* 0x0004e4000020f000 */
[----:B------:R-:W-:Y:S05]  /*e980*/  @!P0 BRA `(.L_x_295) ;  /* 0x0000000000288947 */ /* 0x000fea0003800000 */
[----:B--2---:R-:W2:Y:S02]  /*e990*/  LDC R0, c[0x0][0x634] ;  /* 0x00018d00ff007b82 */ /* 0x004ea40000000800 */
[----:B--2---:R-:W-:-:S05]  /*e9a0*/  IADD3 R7, P0, R19, R0, RZ ;  /* 0x0000000013077210 */ /* 0x004fca0007f1e0ff */
[----:B------:R-:W-:-:S04]  /*e9b0*/  IMAD.X R11, RZ, RZ, R22, P0 ;  /* 0x000000ffff0b7224 */ /* 0x000fc800000e0616 */
[----:B0-----:R-:W-:-:S04]  /*e9c0*/  IMAD.WIDE.U32 R2, R11, R8, RZ ;  /* 0x000000080b027225 */ /* 0x001fc800078e00ff */
[----:B------:R-:W-:-:S04]  /*e9d0*/  IMAD.WIDE.U32 R4, P0, R7, R9, R2 ;  /* 0x0000000907047225 */ /* 0x000fc80007800002 */
[----:B------:R-:W-:-:S04]  /*e9e0*/  IMAD.WIDE.U32 R2, R7, R8, RZ ;  /* 0x0000000807027225 */ /* 0x000fc800078e00ff */
[----:B------:R-:W-:Y:S01]  /*e9f0*/  IMAD.X R7, RZ, RZ, RZ, P0 ;  /* 0x000000ffff077224 */ /* 0x000fe200000e06ff */
[----:B------:R-:W-:Y:S01]  /*ea00*/  IADD3 RZ, P0, R3, R4, RZ ;  /* 0x0000000403ff7210 */ /* 0x000fe20007f1e0ff */
[----:B------:R-:W-:-:S04]  /*ea10*/  IMAD.MOV.U32 R6, RZ, RZ, R5 ;  /* 0x000000ffff067224 */ /* 0x000fc800078e0005 */
[----:B------:R-:W-:-:S08]  /*ea20*/  IMAD.WIDE.U32.X R6, R11, R9, R6, P0 ;  /* 0x000000090b067225 */ /* 0x000fd000000e0406 */
.L_x_295:
[-CC-:B0-----:R-:W-:Y:S01]  /*ea30*/  SHF.R.U64 R11, R6, R10.reuse, R7.reuse ;  /* 0x0000000a060b7219 */ /* 0x181fe20000001207 */
[----:B------:R-:W0:Y:S01]  /*ea40*/  LDC.64 R20, c[0x0][0x640] ;  /* 0x00019000ff147b82 */ /* 0x000e220000000a00 */
[----:B--2---:R-:W-:Y:S01]  /*ea50*/  SHF.R.U32.HI R0, RZ, R10, R7 ;  /* 0x0000000aff007219 */ /* 0x004fe20000011607 */
[----:B------:R-:W-:Y:S01]  /*ea60*/  IMAD.MOV.U32 R2, RZ, RZ, R19 ;  /* 0x000000ffff027224 */ /* 0x000fe200078e0013 */
[----:B------:R-:W-:Y:S01]  /*ea70*/  IADD3 R5, P0, RZ, -R11, RZ ;  /* 0x8000000bff057210 */ /* 0x000fe20007f1e0ff */
[----:B---3--:R-:W-:Y:S01]  /*ea80*/  IMAD.MOV R15, RZ, RZ, -R15 ;  /* 0x000000ffff0f7224 */ /* 0x008fe200078e0a0f */
[----:B------:R-:W-:Y:S01]  /*ea90*/  ULDC UR6, c[0x0][0x154] ;  /* 0x0000550000067ab9 */ /* 0x000fe20000000800 */
[----:B------:R-:W-:Y:S02]  /*eaa0*/  IMAD.MOV.U32 R7, RZ, RZ, 0x1 ;  /* 0x00000001ff077424 */ /* 0x000fe400078e00ff */
[----:B------:R-:W2:Y:S01]  /*eab0*/  LDC R4, c[0x0][0x618] ;  /* 0x00018600ff047b82 */ /* 0x000ea20000000800 */
[----:B------:R-:W-:-:S02]  /*eac0*/  IMAD.X R3, RZ, RZ, ~R0, P0 ;  /* 0x000000ffff037224 */ /* 0x000fc400000e0e00 */
[----:B------:R-:W-:Y:S02]  /*ead0*/  IMAD R17, R17, R15, R14 ;  /* 0x0000000f11117224 */ /* 0x000fe400078e020e */
[-C--:B------:R-:W-:Y:S02]  /*eae0*/  IMAD R0, R3, R12.reuse, RZ ;  /* 0x0000000c03007224 */ /* 0x080fe400078e02ff */
[----:B------:R-:W-:Y:S01]  /*eaf0*/  IMAD.MOV.U32 R3, RZ, RZ, R22 ;  /* 0x000000ffff037224 */ /* 0x000fe200078e0016 */
[----:B------:R-:W3:Y:S01]  /*eb00*/  LDC R6, c[0x0][0x608] ;  /* 0x00018200ff067b82 */ /* 0x000ee20000000800 */
[----:B------:R-:W-:-:S04]  /*eb10*/  IMAD.WIDE.U32 R2, R5, R12, R2 ;  /* 0x0000000c05027225 */ /* 0x000fc800078e0002 */
[----:B------:R-:W-:-:S03]  /*eb20*/  IMAD R5, R5, R13, R0 ;  /* 0x0000000d05057224 */ /* 0x000fc600078e0200 */
[----:B------:R-:W5:Y:S01]  /*eb30*/  LDC R18, c[0x0][0x658] ;  /* 0x00019600ff127b82 */ /* 0x000f620000000800 */
[----:B------:R-:W-:Y:S01]  /*eb40*/  I2FP.F32.U32 R0, R16 ;  /* 0x0000001000007245 */ /* 0x000fe20000201000 */
[----:B------:R-:W-:Y:S01]  /*eb50*/  IMAD.IADD R3, R3, 0x1, R5 ;  /* 0x0000000103037824 */ /* 0x000fe200078e0205 */
[----:B0-----:R-:W-:Y:S01]  /*eb60*/  ISETP.NE.U32.AND P0, PT, R20, RZ, PT ;  /* 0x000000ff1400720c */ /* 0x001fe20003f05070 */
[----:B------:R-:W-:Y:S02]  /*eb70*/  IMAD.MOV.U32 R5, RZ, RZ, -0x1 ;  /* 0xffffffffff057424 */ /* 0x000fe400078e00ff */
[----:B------:R-:W-:Y:S02]  /*eb80*/  FMUL R0, R0, UR6 ;  /* 0x0000000600007c20 */ /* 0x000fe40008400000 */
[----:B------:R-:W0:Y:S01]  /*eb90*/  LDC R15, c[0x0][0x148] ;  /* 0x00005200ff0f7b82 */ /* 0x000e220000000800 */
[----:B--2---:R-:W-:Y:S01]  /*eba0*/  SHF.R.U64 R10, R2, R4, R3 ;  /* 0x00000004020a7219 */ /* 0x004fe20000001203 */
[----:B------:R2:W0:Y:S01]  /*ebb0*/  F2I.U32.TRUNC.NTZ R13, R0 ;  /* 0x00000000000d7305 */ /* 0x000422000020f000 */
[----:B------:R-:W-:-:S02]  /*ebc0*/  ISETP.NE.AND.EX P0, PT, R21, RZ, PT, P0 ;  /* 0x000000ff1500720c */ /* 0x000fc40003f05300 */
[----:B------:R-:W-:-:S03]  /*ebd0*/  SHF.R.U32.HI R3, RZ, R4, R3 ;  /* 0x00000004ff037219 */ /* 0x000fc60000011603 */
[----:B------:R-:W0:Y:S01]  /*ebe0*/  LDC R14, c[0x0][0x600] ;  /* 0x00018000ff0e7b82 */ /* 0x000e220000000800 */
[-CC-:B---3--:R-:W-:Y:S02]  /*ebf0*/  SHF.R.U64 R8, R10, R6.reuse, R3.reuse ;  /* 0x000000060a087219 */ /* 0x188fe40000001203 */
[----:B------:R-:W-:-:S05]  /*ec00*/  SHF.R.U32.HI R3, RZ, R6, R3 ;  /* 0x00000006ff037219 */ /* 0x000fca0000011603 */
[----:B------:R-:W3:Y:S01]  /*ec10*/  LDC R22, c[0x0][0x648] ;  /* 0x00019200ff167b82 */ /* 0x000ee20000000800 */
[-CC-:B-----5:R-:W-:Y:S02]  /*ec20*/  SHF.R.U64 R12, R8, R18.reuse, R3.reuse ;  /* 0x00000012080c7219 */ /* 0x1a0fe40000001203 */
[-C--:B------:R-:W-:Y:S02]  /*ec30*/  SHF.L.U32 R5, R5, R18.reuse, RZ ;  /* 0x0000001205057219 */ /* 0x080fe400000006ff */
[-C--:B------:R-:W-:Y:S01]  /*ec40*/  SHF.R.U32.HI R3, RZ, R18.reuse, R3 ;  /* 0x00000012ff037219 */ /* 0x080fe20000011603 */
[----:B------:R-:W-:Y:S01]  /*ec50*/  IMAD.MOV.U32 R2, RZ, RZ, R12 ;  /* 0x000000ffff027224 */ /* 0x000fe200078e000c */
[----:B------:R-:W-:Y:S01]  /*ec60*/  SHF.L.U32 R18, R7, R18, RZ ;  /* 0x0000001207127219 */ /* 0x000fe200000006ff */
[----:B------:R-:W0:Y:S01]  /*ec70*/  LDC R23, c[0x0][0x638] ;  /* 0x00018e00ff177b82 */ /* 0x000e220000000800 */
[----:B------:R-:W-:-:S07]  /*ec80*/  LOP3.LUT R19, RZ, R5, RZ, 0x33, !PT ;  /* 0x00000005ff137212 */ /* 0x000fce00078e33ff */
[----:B------:R-:W0:Y:S01]  /*ec90*/  LDC R24, c[0x0][0x610] ;  /* 0x00018400ff187b82 */ /* 0x000e220000000800 */
[----:B--2---:R-:W-:Y:S05]  /*eca0*/  @!P0 BRA `(.L_x_296) ;  /* 0x0000000000288947 */ /* 0x004fea0003800000 */
        /* <DEDUP_REMOVED lines=10> */
.L_x_296:
[----:B---3--:R-:W-:Y:S01]  /*ed50*/  SHF.R.U64 R0, R2, R22, R3 ;  /* 0x0000001602007219 */ /* 0x008fe20000001203 */
[----:B0-----:R-:W-:Y:S01]  /*ed60*/  VIADD R7, R14, 0xffffffff ;  /* 0xffffffff0e077836 */ /* 0x001fe20000000000 */
[----:B------:R-:W-:Y:S01]  /*ed70*/  LOP3.LUT R5, R8, R19, RZ, 0xc0, !PT ;  /* 0x0000001308057212 */ /* 0x000fe200078ec0ff */
[----:B------:R-:W-:Y:S02]  /*ed80*/  IMAD.MOV R13, RZ, RZ, -R13 ;  /* 0x000000ffff0d7224 */ /* 0x000fe400078e0a0d */
[----:B------:R-:W-:Y:S02]  /*ed90*/  IMAD.MOV R3, RZ, RZ, -R0 ;  /* 0x000000ffff037224 */ /* 0x000fe400078e0a00 */
[----:B------:R-:W-:Y:S01]  /*eda0*/  IMAD R2, R18, R0, R5 ;  /* 0x0000000012027224 */ /* 0x000fe200078e0205 */
[----:B------:R-:W-:Y:S01]  /*edb0*/  LOP3.LUT R5, R10, R7, RZ, 0xc0, !PT ;  /* 0x000000070a057212 */ /* 0x000fe200078ec0ff */
[----:B------:R-:W-:Y:S02]  /*edc0*/  @P2 IMAD R17, R15, R13, R16 ;  /* 0x0000000d0f112224 */ /* 0x000fe400078e0210 */
[----:B------:R-:W-:-:S02]  /*edd0*/  IMAD R0, R3, R23, R12 ;  /* 0x0000001703007224 */ /* 0x000fc400078e020c */
[----:B------:R-:W-:Y:S02]  /*ede0*/  IMAD.MOV.U32 R4, RZ, RZ, 0x1 ;  /* 0x00000001ff047424 */ /* 0x000fe400078e00ff */
[----:B------:R-:W-:Y:S02]  /*edf0*/  IMAD R2, R2, R24, R17 ;  /* 0x0000001802027224 */ /* 0x000fe400078e0211 */
[----:B------:R-:W-:Y:S01]  /*ee00*/  IMAD R3, R0, R14, R5 ;  /* 0x0000000e00037224 */ /* 0x000fe200078e0205 */
[----:B------:R-:W-:-:S04]  /*ee10*/  PRMT R0, R4, 0x7610, R0 ;  /* 0x0000761004007816 */ /* 0x000fc80000000000 */
[----:B------:R-:W-:Y:S02]  /*ee20*/  SEL R4, R3, R2, !P2 ;  /* 0x0000000203047207 */ /* 0x000fe40005000000 */
[----:B------:R-:W-:-:S03]  /*ee30*/  SEL R2, R2, R3, !P2 ;  /* 0x0000000302027207 */ /* 0x000fc60005000000 */
[----:B------:R2:W-:Y:S04]  /*ee40*/  STL [R1+0x80], R4 ;  /* 0x0000800401007387 */ /* 0x0005e80000100800 */
[----:B------:R2:W-:Y:S04]  /*ee50*/  STL [R1+0x70], R11 ;  /* 0x0000700b01007387 */ /* 0x0005e80000100800 */
[----:B------:R2:W-:Y:S02]  /*ee60*/  STL [R1+0x7c], R2 ;  /* 0x00007c0201007387 */ /* 0x0005e40000100800 */
.L_x_294:
[----:B------:R-:W-:Y:S01]  /*ee70*/  LOP3.LUT P0, RZ, R0, 0xff, RZ, 0xc0, !PT ;  /* 0x000000ff00ff7812 */ /* 0x000fe2000780c0ff */
[----:B------:R-:W-:-:S12]  /*ee80*/  ULOP3.LUT UR27, UR27, 0x1, URZ, 0x3c, !UPT ;  /* 0x000000011b1b7892 */ /* 0x000fd8000f8e3c3f */
[----:B------:R-:W-:Y:S05]  /*ee90*/  @P0 BRA `(.L_x_297) ;  /* 0xffffff2400a80947 */ /* 0x000fea000383ffff */
[----:B------:R-:W-:Y:S05]  /*eea0*/  EXIT ;  /* 0x000000000000794d */ /* 0x000fea0003800000 */
.L_x_13:
[----:B------:R-:W-:-:S08]  /*eeb0*/  ISETP.NE.AND P0, PT, RZ, UR6, PT ;  /* 0x00000006ff007c0c */ /* 0x000fd0000bf05270 */
[----:B0123--:R-:W0:-:S00]  /*eec0*/  USETMAXREG.DEALLOC.CTAPOOL 0x28 ;  /* 0x00000028000079c8 */ /* 0x00fe0000080e0500 */
[----:B------:R-:W-:Y:S05]  /*eed0*/  @P0 EXIT ;  /* 0x000000000000094d */ /* 0x000fea0003800000 */
[----:B0-----:R-:W-:Y:S01]  /*eee0*/  LOP3.LUT P0, RZ, R0, 0xff, RZ, 0xc0, !PT ;  /* 0x000000ff00ff7812 */ /* 0x001fe2000780c0ff */
[----:B------:R-:W-:Y:S02]  /*eef0*/  IMAD.MOV.U32 R0, RZ, RZ, 0x1 ;  /* 0x00000001ff007424 */ /* 0x000fe400078e00ff */
[----:B------:R-:W-:-:S10]  /*ef00*/  IMAD.MOV.U32 R8, RZ, RZ, RZ ;  /* 0x000000ffff087224 */ /* 0x000fd400078e00ff */
[----:B------:R-:W-:Y:S05]  /*ef10*/  @!P0 BRA `(.L_x_298) ;  /* 0x0000000c00408947 */ /* 0x000fea0003800000 */
[----:B------:R-:W-:Y:S01]  /*ef20*/  LOP3.LUT P0, RZ, R3, 0x1f, RZ, 0xc0, !PT ;  /* 0x0000001f03ff7812 */ /* 0x000fe2000780c0ff */
[----:B------:R-:W-:Y:S01]  /*ef30*/  ULDC UR5, c[0x0][0x658] ;  /* 0x0001960000057ab9 */ /* 0x000fe20000000800 */
[----:B------:R-:W-:Y:S01]  /*ef40*/  UMOV UR6, 0xffffffff ;  /* 0xffffffff00067882 */ /* 0x000fe20000000000 */
[----:B------:R-:W-:Y:S01]  /*ef50*/  BSSY B0, `(.L_x_298) ;  /* 0x00000cc000007945 */ /* 0x000fe20003800000 */
[----:B------:R-:W-:Y:S01]  /*ef60*/  USHF.L.U32 UR6, UR6, UR5, URZ ;  /* 0x0000000506067299 */ /* 0x000fe2000800063f */
[C---:B------:R-:W-:Y:S01]  /*ef70*/  ISETP.NE.AND P3, PT, R2.reuse, RZ, PT ;  /* 0x000000ff0200720c */ /* 0x040fe20003f65270 */
[----:B------:R-:W-:Y:S01]  /*ef80*/  IMAD.MOV.U32 R9, RZ, RZ, 0x1 ;  /* 0x00000001ff097424 */ /* 0x000fe200078e00ff */
[----:B------:R-:W-:Y:S01]  /*ef90*/  ISETP.NE.OR P0, PT, R2, RZ, !P0 ;  /* 0x000000ff0200720c */ /* 0x000fe20004705670 */
[----:B------:R-:W-:Y:S01]  /*efa0*/  IMAD.MOV.U32 R0, RZ, RZ, 0x1 ;  /* 0x00000001ff007424 */ /* 0x000fe200078e00ff */
[----:B------:R-:W-:Y:S01]  /*efb0*/  ULDC UR4, c[0x0][0x600] ;  /* 0x0001800000047ab9 */ /* 0x000fe20000000800 */
[----:B------:R-:W-:Y:S01]  /*efc0*/  IMAD.MOV.U32 R8, RZ, RZ, RZ ;  /* 0x000000ffff087224 */ /* 0x000fe200078e00ff */
[----:B------:R-:W-:Y:S01]  /*efd0*/  UMOV UR7, 0x1 ;  /* 0x0000000100077882 */ /* 0x000fe20000000000 */
[----:B------:R-:W-:-:S02]  /*efe0*/  UIADD3 UR26, UR14, 0x1, URZ ;  /* 0x000000010e1a7890 */ /* 0x000fc4000fffe03f */
[----:B------:R-:W-:Y:S02]  /*eff0*/  ULOP3.LUT UR27, UR15, 0x2, URZ, 0xfc, !UPT ;  /* 0x000000020f1b7892 */ /* 0x000fe4000f8efc3f */
[----:B------:R-:W-:Y:S02]  /*f000*/  UIADD3 UR20, UR4, -0x1, URZ ;  /* 0xffffffff04147890 */ /* 0x000fe4000fffe03f */
[----:B------:R-:W-:Y:S02]  /*f010*/  USHF.L.U32 UR22, UR7, UR5, URZ ;  /* 0x0000000507167299 */ /* 0x000fe4000800063f */
[----:B------:R-:W-:Y:S01]  /*f020*/  ULOP3.LUT UR21, URZ, UR6, URZ, 0x33, !UPT ;  /* 0x000000063f157292 */ /* 0x000fe2000f8e333f */
[----:B------:R-:W-:-:S11]  /*f030*/  ULDC.64 UR24, c[0x0][0x198] ;  /* 0x0000660000187ab9 */ /* 0x000fd60000000a00 */
.L_x_310:
[----:B------:R-:W-:-:S03]  /*f040*/  UMOV UR4, 0xffffffff ;  /* 0xffffffff00047882 */ /* 0x000fc60000000000 */
[----:B01----:R-:W-:Y:S05]  /*f050*/  BRA.DIV UR4, `(.L_x_299) ;  /* 0x0000000e04f87947 */ /* 0x003fea000b800000 */
[----:B------:R-:W-:-:S13]  /*f060*/  ELECT P1, URZ, PT ;  /* 0x00000000003f782f */ /* 0x000fda0003820000 */
.L_x_322:
[----:B------:R-:W0:Y:S01]  /*f070*/  LDC R2, c[0x0][0x28c] ;  /* 0x0000a300ff027b82 */ /* 0x000e220000000800 */
[----:B------:R-:W-:Y:S01]  /*f080*/  BSSY B1, `(.L_x_300) ;  /* 0x000003b000017945 */ /* 0x000fe20003800000 */
[----:B0-----:R-:W-:-:S13]  /*f090*/  ISETP.LT.OR P1, PT, R2, 0x1, !P1 ;  /* 0x000000010200780c */ /* 0x001fda0004f21670 */
[----:B------:R-:W-:Y:S05]  /*f0a0*/  @P1 BRA `(.L_x_301) ;  /* 0x0000000000e01947 */ /* 0x000fea0003800000 */
[----:B------:R-:W2:Y:S04]  /*f0b0*/  LDL.LU R4, [R1+0x80] ;  /* 0x0000800001047983 */ /* 0x000ea80000300800 */
[----:B------:R-:W3:Y:S01]  /*f0c0*/  LDL.LU R3, [R1+0x7c] ;  /* 0x00007c0001037983 */ /* 0x000ee20000300800 */
[----:B------:R-:W-:Y:S02]  /*f0d0*/  IMAD.MOV.U32 R12, RZ, RZ, RZ ;  /* 0x000000ffff0c7224 */ /* 0x000fe400078e00ff */
[----:B------:R-:W-:Y:S02]  /*f0e0*/  IMAD.U32 R13, RZ, RZ, UR26 ;  /* 0x0000001aff0d7e24 */ /* 0x000fe4000f8e00ff */
[----:B------:R-:W-:Y:S02]  /*f0f0*/  IMAD.MOV.U32 R2, RZ, RZ, R0 ;  /* 0x000000ffff027224 */ /* 0x000fe400078e0000 */
[----:B--2---:R-:W-:-:S02]  /*f100*/  IMAD.SHL.U32 R6, R4, 0x100, RZ ;  /* 0x0000010004067824 */ /* 0x004fc400078e00ff */
[----:B---3--:R-:W-:Y:S02]  /*f110*/  IMAD.SHL.U32 R7, R3, 0x40, RZ ;  /* 0x0000004003077824 */ /* 0x008fe400078e00ff */
[----:B------:R-:W-:-:S07]  /*f120*/  IMAD.MOV.U32 R3, RZ, RZ, R8 ;  /* 0x000000ffff037224 */ /* 0x000fce00078e0008 */
.L_x_305:
[----:B------:R-:W0:Y:S01]  /*f130*/  S2R R5, SR_CgaCtaId ;  /* 0x0000000000057919 */ /* 0x000e220000008800 */
[----:B------:R-:W-:-:S04]  /*f140*/  MOV R4, 0x400 ;  /* 0x0000040000047802 */ /* 0x000fc80000000f00 */
[----:B0-----:R-:W-:Y:S02]  /*f150*/  LEA R10, R5, R4, 0x18 ;  /* 0x00000004050a7211 */ /* 0x001fe400078ec0ff */
[----:B------:R-:W-:Y:S01]  /*f160*/  SHF.L.U32 R4, R2, 0x1f, RZ ;  /* 0x0000001f02047819 */ /* 0x000fe200000006ff */
[----:B------:R-:W0:Y:S02]  /*f170*/  @!P3 LDC R5, c[0x0][0x500] ;  /* 0x00014000ff05bb82 */ /* 0x000e240000000800 */
[----:B------:R-:W-:-:S04]  /*f180*/  IMAD R11, R3, 0x8, R10 ;  /* 0x00000008030b7824 */ /* 0x000fc800078e020a */
[----:B------:R-:W1:Y:S02]  /*f190*/  SYNCS.PHASECHK.TRANS64.TRYWAIT P1, [R11+URZ+0x18], R4 ;  /* 0x000018040b0075a7 */ /* 0x000e64000802017f */
[----:B-1----:R-:W-:Y:S05]  /*f1a0*/  @!P1 BRA `(.L_x_302) ;  /* 0x0000000c00c49947 */ /* 0x002fea0003800000 */
.L_x_323:
[----:B------:R-:W-:Y:S01]  /*f1b0*/  UPRMT UR4, UR27, 0x9910, URZ ;  /* 0x000099101b047896 */ /* 0x000fe2000800003f */
[----:B0-----:R0:W-:Y:S03]  /*f1c0*/  @!P3 SYNCS.ARRIVE.TRANS64 RZ, [R11+URZ], R5 ;  /* 0x000000050bffb9a7 */ /* 0x0011e6000800003f */
[----:B------:R-:W-:-:S06]  /*f1d0*/  UISETP.NE.AND UP0, UPT, UR4, 0x2, UPT ;  /* 0x000000020400788c */ /* 0x000fcc000bf05270 */
[----:B------:R-:W-:-:S13]  /*f1e0*/  PLOP3.LUT P1, PT, PT, PT, UP0, 0x80, 0x0 ;  /* 0x000000000000781c */ /* 0x000fda0003f2f008 */
[----:B0-----:R-:W-:Y:S05]  /*f1f0*/  @P1 BRA `(.L_x_303) ;  /* 0x0000000000041947 */ /* 0x001fea0003800000 */
[----:B------:R-:W-:Y:S01]  /*f200*/  BPT.TRAP 0x1 ;  /* 0x000000040000795c */ /* 0x000fe20000300000 */
.L_x_303:
[----:B------:R-:W-:Y:S05]  /*f210*/  @P0 BRA `(.L_x_304) ;  /* 0x0000000000040947 */ /* 0x000fea0003800000 */
[----:B------:R-:W-:Y:S01]  /*f220*/  BPT.TRAP 0x1 ;  /* 0x000000040000795c */ /* 0x000fe20000300000 */
.L_x_304:
[----:B------:R-:W2:Y:S01]  /*f230*/  LDL R5, [R1+0x70] ;  /* 0x0000700001057983 */ /* 0x000ea20000100800 */
[--C-:B-1----:R-:W-:Y:S01]  /*f240*/  IMAD R4, R3, 0x2000, R10.reuse ;  /* 0x0000200003047824 */ /* 0x102fe200078e020a */
[----:B------:R-:W-:Y:S01]  /*f250*/  R2UR UR9, R11 ;  /* 0x000000000b0972ca */ /* 0x000fe200000e0000 */
[----:B------:R-:W-:Y:S01]  /*f260*/  IMAD R10, R3, 0x8000, R10 ;  /* 0x00008000030a7824 */ /* 0x000fe200078e020a */
[----:B------:R-:W-:Y:S01]  /*f270*/  UIADD3 UR4, UP0, UR24, 0xf0, URZ ;  /* 0x000000f018047890 */ /* 0x000fe2000ff1e03f */
[----:B------:R-:W-:Y:S01]  /*f280*/  VIADD R13, R13, 0xffffffff ;  /* 0xffffffff0d0d7836 */ /* 0x000fe20000000000 */
[----:B------:R-:W-:Y:S01]  /*f290*/  R2UR UR5, R4 ;  /* 0x00000000040572ca */ /* 0x000fe200000e0000 */
[----:B------:R-:W-:Y:S01]  /*f2a0*/  UIADD3 UR28, UP1, UR24, 0x1f0, URZ ;  /* 0x000001f0181c7890 */ /* 0x000fe2000ff3e03f */
[----:B------:R-:W-:Y:S01]  /*f2b0*/  R2UR UR8, R10 ;  /* 0x000000000a0872ca */ /* 0x000fe200000e0000 */
[----:B------:R-:W-:Y:S01]  /*f2c0*/  VIADD R3, R3, 0x1 ;  /* 0x0000000103037836 */ /* 0x000fe20000000000 */
[----:B------:R-:W-:Y:S01]  /*f2d0*/  R2UR UR11, R7 ;  /* 0x00000000070b72ca */ /* 0x000fe200000e0000 */
[----:B------:R-:W-:Y:S01]  /*f2e0*/  UIADD3.X UR29, URZ, UR25, URZ, UP1, !UPT ;  /* 0x000000193f1d7290 */ /* 0x000fe20008ffe43f */
[----:B------:R-:W-:Y:S01]  /*f2f0*/  R2UR UR10, R12 ;  /* 0x000000000c0a72ca */ /* 0x000fe200000e0000 */
[----:B------:R-:W-:Y:S01]  /*f300*/  UMOV UR6, 0x0 ;  /* 0x0000000000067882 */ /* 0x000fe20000000000 */
[----:B------:R-:W-:Y:S01]  /*f310*/  R2UR UR23, R6 ;  /* 0x00000000061772ca */ /* 0x000fe200000e0000 */
[----:B------:R-:W-:Y:S01]  /*f320*/  UMOV UR7, 0x10000000 ;  /* 0x1000000000077882 */ /* 0x000fe20000000000 */
[----:B------:R-:W-:Y:S01]  /*f330*/  ISETP.GT.AND P4, PT, R13, 0x1, PT ;  /* 0x000000010d00780c */ /* 0x000fe20003f84270 */
[----:B------:R-:W-:Y:S01]  /*f340*/  VIADD R12, R12, 0x80 ;  /* 0x000000800c0c7836 */ /* 0x000fe20000000000 */
[----:B------:R-:W-:Y:S01]  /*f350*/  ISETP.NE.AND P1, PT, R3, 0x3, PT ;  /* 0x000000030300780c */ /* 0x000fe20003f25270 */
[----:B------:R-:W-:-:S02]  /*f360*/  UIADD3 UR18, UR5, 0x100, URZ ;  /* 0x0000010005127890 */ /* 0x000fc4000fffe03f */
[----:B------:R-:W-:Y:S01]  /*f370*/  UIADD3.X UR5, URZ, UR25, URZ, UP0, !UPT ;  /* 0x000000193f057290 */ /* 0x000fe200087fe43f */
[----:B------:R-:W-:Y:S01]  /*f380*/  SEL R3, R3, RZ, P1 ;  /* 0x000000ff03037207 */ /* 0x000fe20000800000 */
[----:B------:R-:W-:-:S03]  /*f390*/  UIADD3 UR19, UR8, 0x6100, URZ ;  /* 0x0000610008137890 */ /* 0x000fc6000fffe03f */
[----:B------:R-:W-:Y:S01]  /*f3a0*/  UMOV UR8, UR18 ;  /* 0x0000001200087c82 */ /* 0x000fe20008000000 */
[----:B--2---:R-:W-:Y:S02]  /*f3b0*/  R2UR UR12, R5 ;  /* 0x00000000050c72ca */ /* 0x004fe400000e0000 */
[----:B------:R-:W-:-:S04]  /*f3c0*/  SEL R5, RZ, 0x1, P1 ;  /* 0x00000001ff057807 */ /* 0x000fc80000800000 */
[----:B------:R-:W-:-:S07]  /*f3d0*/  LOP3.LUT R2, R2, R5, RZ, 0x3c, !PT ;  /* 0x0000000502027212 */ /* 0x000fce00078e3cff */
[----:B------:R0:W-:Y:S02]  /*f3e0*/  UTMALDG.3D [UR8], [UR4], desc[UR6] ;  /* 0x00000608040075b4 */ /* 0x0001e40008011000 */
[----:B0-----:R-:W-:Y:S01]  /*f3f0*/  UMOV UR8, UR19 ;  /* 0x0000001300087c82 */ /* 0x001fe20008000000 */
[----:B------:R-:W-:Y:S02]  /*f400*/  UMOV UR11, UR23 ;  /* 0x00000017000b7c82 */ /* 0x000fe40008000000 */
[----:B------:R0:W-:Y:S02]  /*f410*/  UTMALDG.3D [UR8], [UR28], desc[UR6] ;  /* 0x000006081c0075b4 */ /* 0x0001e40008011000 */
[----:B0-----:R-:W-:Y:S05]  /*f420*/  @P4 BRA `(.L_x_305) ;  /* 0xfffffffc00404947 */ /* 0x001fea000383ffff */
.L_x_301:
[----:B------:R-:W-:Y:S05]  /*f430*/  BSYNC B1 ;  /* 0x0000000000017941 */ /* 0x000fea0003800000 */
.L_x_300:
[----:B------:R-:W2:Y:S01]  /*f440*/  LDL.LU R15, [R1+0x74] ;  /* 0x00007400010f7983 */ /* 0x000ea20000300800 */
[----:B------:R-:W-:Y:S01]  /*f450*/  LOP3.LUT P5, RZ, R9, 0xff, RZ, 0xc0, !PT ;  /* 0x000000ff09ff7812 */ /* 0x000fe200078ac0ff */
[----:B------:R-:W-:Y:S01]  /*f460*/  VIADD R8, R8, UR14 ;  /* 0x0000000e08087c36 */ /* 0x000fe20008000000 */
[----:B------:R-:W-:Y:S01]  /*f470*/  UISETP.GE.U32.AND UP0, UPT, UR14, 0x3, UPT ;  /* 0x000000030e00788c */ /* 0x000fe2000bf06070 */
[----:B------:R-:W3:Y:S01]  /*f480*/  LDL.LU R14, [R1+0x78] ;  /* 0x00007800010e7983 */ /* 0x000ee20000300800 */
[----:B------:R-:W-:Y:S01]  /*f490*/  IMAD.U32 R5, RZ, RZ, UR14 ;  /* 0x0000000eff057e24 */ /* 0x000fe2000f8e00ff */
[----:B------:R-:W-:Y:S01]  /*f4a0*/  ULDC.64 UR4, c[0x0][0x650] ;  /* 0x0001940000047ab9 */ /* 0x000fe20000000a00 */
[----:B------:R-:W-:Y:S01]  /*f4b0*/  ISETP.GT.U32.AND P1, PT, R8, 0x2, PT ;  /* 0x000000020800780c */ /* 0x000fe20003f24070 */
[----:B------:R-:W-:Y:S01]  /*f4c0*/  BSSY B1, `(.L_x_306) ;  /* 0x0000072000017945 */ /* 0x000fe20003800000 */
[----:B------:R-:W-:Y:S02]  /*f4d0*/  PLOP3.LUT P4, PT, PT, PT, UP0, 0x80, 0x0 ;  /* 0x000000000000781c */ /* 0x000fe40003f8f008 */
[----:B------:R-:W-:-:S02]  /*f4e0*/  ISETP.LT.U32.AND P1, PT, R5, 0x3, P1 ;  /* 0x000000030500780c */ /* 0x000fc40000f21070 */
[----:B------:R-:W-:Y:S01]  /*f4f0*/  PRMT R9, RZ, 0x7610, R9 ;  /* 0x00007610ff097816 */ /* 0x000fe20000000009 */
[----:B------:R-:W0:Y:S01]  /*f500*/  @P5 S2R R3, SR_CgaCtaId ;  /* 0x0000000000035919 */ /* 0x000e220000008800 */
[----:B------:R-:W-:-:S04]  /*f510*/  @P5 MOV R2, 0x400 ;  /* 0x0000040000025802 */ /* 0x000fc80000000f00 */
[----:B0-----:R-:W-:Y:S01]  /*f520*/  @P5 LEA R4, R3, R2, 0x18 ;  /* 0x0000000203045211 */ /* 0x001fe200078ec0ff */
[----:B------:R-:W-:-:S03]  /*f530*/  IMAD.WIDE.U32 R2, R8, -0x55555555, RZ ;  /* 0xaaaaaaab08027825 */ /* 0x000fc600078e00ff */
[----:B------:R0:W-:Y:S02]  /*f540*/  @P5 SYNCS.ARRIVE.TRANS64.A1T0 RZ, [R4+URZ+0x68], RZ ;  /* 0x000068ff04ff59a7 */ /* 0x0001e4000810003f */
[----:B------:R-:W-:Y:S02]  /*f550*/  SHF.R.U32.HI R5, RZ, 0x1, R3 ;  /* 0x00000001ff057819 */ /* 0x000fe40000011603 */
[----:B------:R-:W-:Y:S02]  /*f560*/  SEL R3, RZ, 0x1, !P1 ;  /* 0x00000001ff037807 */ /* 0x000fe40004800000 */
[----:B------:R-:W-:Y:S01]  /*f570*/  PRMT R2, RZ, 0x7610, R2 ;  /* 0x00007610ff027816 */ /* 0x000fe20000000002 */
[----:B------:R-:W-:Y:S01]  /*f580*/  IMAD R8, R5, -0x3, R8 ;  /* 0xfffffffd05087824 */ /* 0x000fe200078e0208 */
[----:B------:R-:W-:Y:S01]  /*f590*/  LOP3.LUT R0, R0, R3, RZ, 0x3c, !PT ;  /* 0x0000000300007212 */ /* 0x000fe200078e3cff */
[----:B0-----:R-:W-:Y:S02]  /*f5a0*/  IMAD.MOV.U32 R4, RZ, RZ, -0x1 ;  /* 0xffffffffff047424 */ /* 0x001fe400078e00ff */
[----:B------:R-:W-:Y:S01]  /*f5b0*/  IMAD.MOV.U32 R3, RZ, RZ, -0x1 ;  /* 0xffffffffff037424 */ /* 0x000fe200078e00ff */
[----:B------:R-:W-:Y:S01]  /*f5c0*/  @P4 LOP3.LUT R0, R0, 0x1, R5, 0x78, !PT ;  /* 0x0000000100004812 */ /* 0x000fe200078e7805 */
[----:B------:R-:W-:Y:S01]  /*f5d0*/  IMAD.MOV.U32 R5, RZ, RZ, -0x1 ;  /* 0xffffffffff057424 */ /* 0x000fe200078e00ff */
[----:B---3--:R-:W-:-:S04]  /*f5e0*/  IADD3 R14, P5, R14, UR16, RZ ;  /* 0x000000100e0e7c10 */ /* 0x008fc8000ffbe0ff */
[----:B--2---:R-:W-:Y:S01]  /*f5f0*/  IADD3.X R15, R15, UR13, RZ, P5, !PT ;  /* 0x0000000d0f0f7c10 */ /* 0x004fe2000affe4ff */
[----:B------:R0:W-:Y:S01]  /*f600*/  STL [R1+0x78], R14 ;  /* 0x0000780e01007387 */ /* 0x0001e20000100800 */
[----:B------:R-:W-:-:S03]  /*f610*/  ISETP.GE.U32.AND P1, PT, R14, UR4, PT ;  /* 0x000000040e007c0c */ /* 0x000fc6000bf26070 */
[----:B------:R0:W-:Y:S01]  /*f620*/  STL [R1+0x74], R15 ;  /* 0x0000740f01007387 */ /* 0x0001e20000100800 */
[----:B------:R-:W-:-:S03]  /*f630*/  ISETP.GE.U32.AND.EX P1, PT, R15, UR5, PT, P1 ;  /* 0x000000050f007c0c */ /* 0x000fc6000bf26110 */
[----:B------:R0:W-:Y:S04]  /*f640*/  STL [R1+0x7c], R5 ;  /* 0x00007c0501007387 */ /* 0x0001e80000100800 */
[----:B------:R0:W-:Y:S04]  /*f650*/  STL [R1+0x80], R4 ;  /* 0x0000800401007387 */ /* 0x0001e80000100800 */
[----:B------:R0:W-:Y:S02]  /*f660*/  STL [R1+0x70], R3 ;  /* 0x0000700301007387 */ /* 0x0001e40000100800 */
[----:B------:R-:W-:Y:S05]  /*f670*/  @P1 BRA `(.L_x_307) ;  /* 0x0000000400581947 */ /* 0x000fea0003800000 */
[----:B------:R-:W-:Y:S01]  /*f680*/  ULDC.64 UR4, c[0x0][0x628] ;  /* 0x00018a0000047ab9 */ /* 0x000fe20000000a00 */
[----:B------:R-:W1:Y:S01]  /*f690*/  S2R R12, SR_CTAID.X ;  /* 0x00000000000c7919 */ /* 0x000e620000002500 */
[----:B------:R-:W-:Y:S01]  /*f6a0*/  ISETP.NE.U32.AND P1, PT, RZ, UR4, PT ;  /* 0x00000004ff007c0c */ /* 0x000fe2000bf25070 */
[----:B------:R-:W-:Y:S01]  /*f6b0*/  ULDC UR7, c[0x0][0x630] ;  /* 0x00018c0000077ab9 */ /* 0x000fe20000000800 */
[----:B------:R-:W-:Y:S01]  /*f6c0*/  IMAD.MOV.U32 R2, RZ, RZ, R14 ;  /* 0x000000ffff027224 */ /* 0x000fe200078e000e */
[----:B------:R-:W2:Y:S01]  /*f6d0*/  S2R R10, SR_CTAID.Y ;  /* 0x00000000000a7919 */ /* 0x000ea20000002600 */
[----:B------:R-:W-:Y:S01]  /*f6e0*/  ISETP.NE.AND.EX P1, PT, RZ, UR5, PT, P1 ;  /* 0x00000005ff007c0c */ /* 0x000fe2000bf25310 */
[----:B0-----:R-:W-:-:S12]  /*f6f0*/  IMAD.MOV.U32 R3, RZ, RZ, R15 ;  /* 0x000000ffff037224 */ /* 0x001fd800078e000f */
[----:B------:R-:W-:Y:S05]  /*f700*/  @!P1 BRA `(.L_x_308) ;  /* 0x0000000000289947 */ /* 0x000fea0003800000 */
[----:B------:R-:W-:Y:S02]  /*f710*/  ULDC UR6, c[0x0][0x634] ;  /* 0x00018d0000067ab9 */ /* 0x000fe40000000800 */
[----:B------:R-:W-:-:S05]  /*f720*/  IADD3 R7, P1, R14, UR6, RZ ;  /* 0x000000060e077c10 */ /* 0x000fca000ff3e0ff */
[----:B------:R-:W-:-:S04]  /*f730*/  IMAD.X R11, RZ, RZ, R15, P1 ;  /* 0x000000ffff0b7224 */ /* 0x000fc800008e060f */
[----:B------:R-:W-:-:S04]  /*f740*/  IMAD.WIDE.U32 R4, R11, UR4, RZ ;  /* 0x000000040b047c25 */ /* 0x000fc8000f8e00ff */
[----:B------:R-:W-:-:S04]  /*f750*/  IMAD.WIDE.U32 R4, P1, R7, UR5, R4 ;  /* 0x0000000507047c25 */ /* 0x000fc8000f820004 */
[----:B------:R-:W-:-:S04]  /*f760*/  IMAD.WIDE.U32 R6, R7, UR4, RZ ;  /* 0x0000000407067c25 */ /* 0x000fc8000f8e00ff */
[----:B------:R-:W-:Y:S01]  /*f770*/  IMAD.X R3, RZ, RZ, RZ, P1 ;  /* 0x000000ffff037224 */ /* 0x000fe200008e06ff */
[----:B------:R-:W-:Y:S01]  /*f780*/  IADD3 RZ, P1, R7, R4, RZ ;  /* 0x0000000407ff7210 */ /* 0x000fe20007f3e0ff */
[----:B------:R-:W-:-:S04]  /*f790*/  IMAD.MOV.U32 R2, RZ, RZ, R5 ;  /* 0x000000ffff027224 */ /* 0x000fc800078e0005 */
[----:B------:R-:W-:-:S08]  /*f7a0*/  IMAD.WIDE.U32.X R2, R11, UR5, R2, P1 ;  /* 0x000000050b027c25 */ /* 0x000fd000088e0402 */
.L_x_308:
[--C-:B------:R-:W-:Y:S01]  /*f7b0*/  SHF.R.U64 R11, R2, UR7, R3.reuse ;  /* 0x00000007020b7c19 */ /* 0x100fe20008001203 */
[----:B------:R-:W-:Y:S01]  /*f7c0*/  ULDC.64 UR4, c[0x0][0x620] ;  /* 0x0001880000047ab9 */ /* 0x000fe20000000a00 */
[----:B------:R-:W-:Y:S01]  /*f7d0*/  SHF.R.U32.HI R2, RZ, UR7, R3 ;  /* 0x00000007ff027c19 */ /* 0x000fe20008011603 */
[----:B------:R-:W-:Y:S01]  /*f7e0*/  IMAD.MOV.U32 R3, RZ, RZ, R15 ;  /* 0x000000ffff037224 */ /* 0x000fe200078e000f */
[----:B------:R-:W-:Y:S01]  /*f7f0*/  IADD3 R5, P1, RZ, -R11, RZ ;  /* 0x8000000bff057210 */ /* 0x000fe20007f3e0ff */
[----:B------:R-:W0:Y:S01]  /*f800*/  LDC R7, c[0x0][0x144] ;  /* 0x00005100ff077b82 */ /* 0x000e220000000800 */
[----:B-1----:R-:W-:Y:S01]  /*f810*/  I2FP.F32.U32 R6, R12 ;  /* 0x0000000c00067245 */ /* 0x002fe20000201000 */
[----:B------:R-:W-:Y:S01]  /*f820*/  ULDC.64 UR8, c[0x0][0x640] ;  /* 0x0001900000087ab9 */ /* 0x000fe20000000a00 */
[----:B------:R-:W-:Y:S01]  /*f830*/  ULDC UR6, c[0x0][0x608] ;  /* 0x0001820000067ab9 */ /* 0x000fe20000000800 */
[----:B------:R-:W-:Y:S01]  /*f840*/  IMAD.X R2, RZ, RZ, ~R2, P1 ;  /* 0x000000ffff027224 */ /* 0x000fe200008e0e02 */
[----:B------:R-:W-:-:S03]  /*f850*/  ISETP.NE.U32.AND P1, PT, RZ, UR8, PT ;  /* 0x00000008ff007c0c */ /* 0x000fc6000bf25070 */
[----:B------:R-:W-:Y:S01]  /*f860*/  IMAD R4, R2, UR4, RZ ;  /* 0x0000000402047c24 */ /* 0x000fe2000f8e02ff */
[----:B------:R-:W1:Y:S01]  /*f870*/  LDC R15, c[0x0][0x148] ;  /* 0x00005200ff0f7b82 */ /* 0x000e620000000800 */
[----:B------:R-:W-:Y:S01]  /*f880*/  IMAD.MOV.U32 R2, RZ, RZ, R14 ;  /* 0x000000ffff027224 */ /* 0x000fe200078e000e */
[----:B------:R-:W-:-:S03]  /*f890*/  ISETP.NE.AND.EX P1, PT, RZ, UR9, PT, P1 ;  /* 0x00000009ff007c0c */ /* 0x000fc6000bf25310 */
[----:B------:R-:W-:Y:S01]  /*f8a0*/  IMAD.WIDE.U32 R2, R5, UR4, R2 ;  /* 0x0000000405027c25 */ /* 0x000fe2000f8e0002 */
[----:B------:R-:W-:-:S03]  /*f8b0*/  ULDC UR4, c[0x0][0x150] ;  /* 0x0000540000047ab9 */ /* 0x000fc60000000800 */
[----:B------:R-:W-:Y:S01]  /*f8c0*/  FMUL R6, R6, UR4 ;  /* 0x0000000406067c20 */ /* 0x000fe20008400000 */
[----:B------:R-:W-:Y:S01]  /*f8d0*/  IMAD R5, R5, UR5, R4 ;  /* 0x0000000505057c24 */ /* 0x000fe2000f8e0204 */
[----:B------:R-:W-:Y:S01]  /*f8e0*/  ULDC UR4, c[0x0][0x618] ;  /* 0x0001860000047ab9 */ /* 0x000fe20000000800 */
[----:B------:R-:W-:Y:S02]  /*f8f0*/  ULDC UR5, c[0x0][0x154] ;  /* 0x0000550000057ab9 */ /* 0x000fe40000000800 */
[----:B------:R-:W-:Y:S01]  /*f900*/  IMAD.IADD R3, R3, 0x1, R5 ;  /* 0x0000000103037824 */ /* 0x000fe200078e0205 */
[----:B------:R-:W3:Y:S04]  /*f910*/  F2I.U32.TRUNC.NTZ R6, R6 ;  /* 0x0000000600067305 */ /* 0x000ee8000020f000 */
[----:B------:R-:W-:-:S02]  /*f920*/  SHF.R.U64 R13, R2, UR4, R3 ;  /* 0x00000004020d7c19 */ /* 0x000fc40008001203 */
[----:B--2---:R-:W-:-:S05]  /*f930*/  I2FP.F32.U32 R2, R10 ;  /* 0x0000000a00027245 */ /* 0x004fca0000201000 */
[----:B------:R-:W-:Y:S01]  /*f940*/  FMUL R4, R2, UR5 ;  /* 0x0000000502047c20 */ /* 0x000fe20008400000 */
[----:B------:R-:W-:Y:S01]  /*f950*/  SHF.R.U32.HI R2, RZ, UR4, R3 ;  /* 0x00000004ff027c19 */ /* 0x000fe20008011603 */
[----:B------:R-:W-:Y:S02]  /*f960*/  ULDC UR4, c[0x0][0x658] ;  /* 0x0001960000047ab9 */ /* 0x000fe40000000800 */
[----:B------:R2:W4:Y:S01]  /*f970*/  F2I.U32.TRUNC.NTZ R18, R4 ;  /* 0x0000000400127305 */ /* 0x000522000020f000 */
[----:B------:R-:W-:Y:S01]  /*f980*/  SHF.R.U64 R16, R13, UR6, R2 ;  /* 0x000000060d107c19 */ /* 0x000fe20008001202 */
[----:B---3--:R-:W-:Y:S01]  /*f990*/  IMAD.MOV R6, RZ, RZ, -R6 ;  /* 0x000000ffff067224 */ /* 0x008fe200078e0a06 */
[----:B------:R-:W-:-:S03]  /*f9a0*/  SHF.R.U32.HI R3, RZ, UR6, R2 ;  /* 0x00000006ff037c19 */ /* 0x000fc60008011602 */
[----:B0-----:R-:W-:Y:S01]  /*f9b0*/  IMAD R12, R7, R6, R12 ;  /* 0x00000006070c7224 */ /* 0x001fe200078e020c */
[--C-:B------:R-:W-:Y:S02]  /*f9c0*/  SHF.R.U64 R14, R16, UR4, R3.reuse ;  /* 0x00000004100e7c19 */ /* 0x100fe40008001203 */
[----:B------:R-:W-:-:S03]  /*f9d0*/  SHF.R.U32.HI R3, RZ, UR4, R3 ;  /* 0x00000004ff037c19 */ /* 0x000fc60008011603 */
[----:B------:R-:W-:Y:S01]  /*f9e0*/  IMAD.MOV.U32 R2, RZ, RZ, R14 ;  /* 0x000000ffff027224 */ /* 0x000fe200078e000e */
[----:B--2-4-:R-:W-:Y:S06]  /*f9f0*/  @!P1 BRA `(.L_x_309) ;  /* 0x0000000000289947 */ /* 0x014fec0003800000 */
        /* <DEDUP_REMOVED lines=10> */
.L_x_309:
[----:B------:R-:W-:Y:S01]  /*faa0*/  ULDC UR4, c[0x0][0x648] ;  /* 0x0001920000047ab9 */ /* 0x000fe20000000800 */
[----:B------:R-:W-:Y:S01]  /*fab0*/  IMAD.MOV R18, RZ, RZ, -R18 ;  /* 0x000000ffff127224 */ /* 0x000fe200078e0a12 */
[----:B------:R-:W-:Y:S01]  /*fac0*/  SHF.R.U64 R3, R2, UR4, R3 ;  /* 0x0000000402037c19 */ /* 0x000fe20008001203 */
[----:B------:R-:W-:Y:S01]  /*fad0*/  ULDC UR4, c[0x0][0x638] ;  /* 0x00018e0000047ab9 */ /* 0x000fe20000000800 */
[----:B------:R-:W-:Y:S01]  /*fae0*/  LOP3.LUT R2, R16, UR21, RZ, 0xc0, !PT ;  /* 0x0000001510027c12 */ /* 0x000fe2000f8ec0ff */
[----:B-1----:R-:W-:Y:S01]  /*faf0*/  @P2 IMAD R12, R15, R18, R10 ;  /* 0x000000120f0c2224 */ /* 0x002fe200078e020a */
[----:B------:R-:W-:Y:S01]  /*fb00*/  LOP3.LUT R13, R13, UR20, RZ, 0xc0, !PT ;  /* 0x000000140d0d7c12 */ /* 0x000fe2000f8ec0ff */
[----:B------:R-:W-:Y:S01]  /*fb10*/  IMAD.MOV R5, RZ, RZ, -R3 ;  /* 0x000000ffff057224 */ /* 0x000fe200078e0a03 */
[----:B------:R-:W-:Y:S01]  /*fb20*/  ULDC UR5, c[0x0][0x610] ;  /* 0x0001840000057ab9 */ /* 0x000fe20000000800 */
[----:B------:R-:W-:Y:S02]  /*fb30*/  IMAD R3, R3, UR22, R2 ;  /* 0x0000001603037c24 */ /* 0x000fe4000f8e0202 */
[----:B------:R-:W-:Y:S01]  /*fb40*/  IMAD R14, R5, UR4, R14 ;  /* 0x00000004050e7c24 */ /* 0x000fe2000f8e020e */
[----:B------:R-:W-:Y:S01]  /*fb50*/  ULDC UR4, c[0x0][0x600] ;  /* 0x0001800000047ab9 */ /* 0x000fe20000000800 */
[----:B------:R-:W-:-:S02]  /*fb60*/  IMAD R3, R3, UR5, R12 ;  /* 0x0000000503037c24 */ /* 0x000fc4000f8e020c */
[----:B------:R-:W-:Y:S02]  /*fb70*/  IMAD R14, R14, UR4, R13 ;  /* 0x000000040e0e7c24 */ /* 0x000fe4000f8e020d */
[----:B------:R-:W-:-:S03]  /*fb80*/  IMAD.MOV.U32 R2, RZ, RZ, 0x1 ;  /* 0x00000001ff027424 */ /* 0x000fc600078e00ff */
[----:B------:R-:W-:Y:S02]  /*fb90*/  SEL R4, R14, R3, !P2 ;  /* 0x000000030e047207 */ /* 0x000fe40005000000 */
[----:B------:R-:W-:-:S03]  /*fba0*/  SEL R3, R3, R14, !P2 ;  /* 0x0000000e03037207 */ /* 0x000fc60005000000 */
[----:B------:R1:W-:Y:S04]  /*fbb0*/  STL [R1+0x80], R4 ;  /* 0x0000800401007387 */ /* 0x0003e80000100800 */
[----:B------:R1:W-:Y:S04]  /*fbc0*/  STL [R1+0x70], R11 ;  /* 0x0000700b01007387 */ /* 0x0003e80000100800 */
[----:B------:R1:W-:Y:S02]  /*fbd0*/  STL [R1+0x7c], R3 ;  /* 0x00007c0301007387 */ /* 0x0003e40000100800 */
.L_x_307:
[----:B------:R-:W-:Y:S05]  /*fbe0*/  BSYNC B1 ;  /* 0x0000000000017941 */ /* 0x000fea0003800000 */
.L_x_306:
[----:B------:R-:W-:-:S13]  /*fbf0*/  LOP3.LUT P1, RZ, R2, 0xff, RZ, 0xc0, !PT ;  /* 0x000000ff02ff7812 */ /* 0x000fda000782c0ff */
[----:B------:R-:W-:Y:S05]  /*fc00*/  @P1 BRA `(.L_x_310) ;  /* 0xfffffff4000c1947 */ /* 0x000fea000383ffff */
[----:B------:R-:W-:Y:S05]  /*fc10*/  BSYNC B0 ;  /* 0x0000000000007941 */ /* 0x000fea0003800000 */
.L_x_298:
[----:B------:R-:W-:-:S03]  /*fc20*/  UMOV UR4, 0xffffffff ;  /* 0xffffffff00047882 */ /* 0x000fc60000000000 */
[----:B------:R-:W-:Y:S05]  /*fc30*/  BRA.DIV UR4, `(.L_x_311) ;  /* 0x0000000604347947 */ /* 0x000fea000b800000 */
[----:B------:R-:W-:-:S13]  /*fc40*/  ELECT P0, URZ, PT ;  /* 0x00000000003f782f */ /* 0x000fda0003800000 */
.L_x_326:
[----:B------:R-:W-:Y:S04]  /*fc50*/  BSSY B0, `(.L_x_312) ;  /* 0x0000023000007945 */ /* 0x000fe80003800000 */
[----:B------:R-:W-:Y:S05]  /*fc60*/  @!P0 BRA `(.L_x_313) ;  /* 0x0000000000848947 */ /* 0x000fea0003800000 */
[----:B------:R-:W-:-:S04]  /*fc70*/  ULOP3.LUT UR4, UR15, 0x2, URZ, 0xfc, !UPT ;  /* 0x000000020f047892 */ /* 0x000fc8000f8efc3f */
[----:B------:R-:W-:-:S06]  /*fc80*/  UISETP.NE.AND UP0, UPT, UR4, 0x3, UPT ;  /* 0x000000030400788c */ /* 0x000fcc000bf05270 */
[----:B------:R-:W-:-:S13]  /*fc90*/  PLOP3.LUT P0, PT, PT, PT, UP0, 0x80, 0x0 ;  /* 0x000000000000781c */ /* 0x000fda0003f0f008 */
[----:B------:R-:W-:Y:S05]  /*fca0*/  @!P0 BRA `(.L_x_314) ;  /* 0x0000000000048947 */ /* 0x000fea0003800000 */
[----:B------:R-:W-:Y:S01]  /*fcb0*/  BPT.TRAP 0x1 ;  /* 0x000000040000795c */ /* 0x000fe20000300000 */
.L_x_314:
[----:B01----:R-:W0:Y:S01]  /*fcc0*/  S2R R3, SR_CgaCtaId ;  /* 0x0000000000037919 */ /* 0x003e220000008800 */
[----:B------:R-:W-:-:S04]  /*fcd0*/  MOV R2, 0x400 ;  /* 0x0000040000027802 */ /* 0x000fc80000000f00 */
[----:B0-----:R-:W-:Y:S02]  /*fce0*/  LEA R3, R3, R2, 0x18 ;  /* 0x0000000203037211 */ /* 0x001fe400078ec0ff */
[----:B------:R-:W-:-:S03]  /*fcf0*/  SHF.L.U32 R2, R0, 0x1f, RZ ;  /* 0x0000001f00027819 */ /* 0x000fc600000006ff */
[----:B------:R-:W-:-:S04]  /*fd00*/  VIADD R3, R3, 0x18 ;  /* 0x0000001803037836 */ /* 0x000fc80000000000 */
[C---:B------:R-:W-:Y:S02]  /*fd10*/  IMAD R7, R8.reuse, 0x8, R3 ;  /* 0x0000000808077824 */ /* 0x040fe400078e0203 */
[----:B------:R-:W-:Y:S02]  /*fd20*/  VIADD R8, R8, 0x1 ;  /* 0x0000000108087836 */ /* 0x000fe40000000000 */
[----:B------:R-:W0:Y:S03]  /*fd30*/  SYNCS.PHASECHK.TRANS64.TRYWAIT P0, [R7+URZ], R2 ;  /* 0x00000002070075a7 */ /* 0x000e26000800017f */
[----:B------:R-:W-:-:S04]  /*fd40*/  ISETP.NE.AND P1, PT, R8, 0x3, PT ;  /* 0x000000030800780c */ /* 0x000fc80003f25270 */
[----:B------:R-:W-:Y:S02]  /*fd50*/  SEL R5, RZ, 0x1, P1 ;  /* 0x00000001ff057807 */ /* 0x000fe40000800000 */
[----:B------:R-:W-:Y:S02]  /*fd60*/  SEL R8, R8, RZ, P1 ;  /* 0x000000ff08087207 */ /* 0x000fe40000800000 */
[----:B------:R-:W-:-:S03]  /*fd70*/  LOP3.LUT R5, R0, R5, RZ, 0x3c, !PT ;  /* 0x0000000500057212 */ /* 0x000fc600078e3cff */
[----:B------:R-:W-:Y:S01]  /*fd80*/  IMAD R9, R8, 0x8, R3 ;  /* 0x0000000808097824 */ /* 0x000fe200078e0203 */
[----:B------:R-:W-:Y:S01]  /*fd90*/  SHF.L.U32 R4, R5, 0x1f, RZ ;  /* 0x0000001f05047819 */ /* 0x000fe200000006ff */
[----:B0-----:R-:W-:Y:S06]  /*fda0*/  @!P0 BRA `(.L_x_315) ;  /* 0x0000000000fc8947 */ /* 0x001fec0003800000 */
.L_x_327:
[----:B------:R-:W1:Y:S01]  /*fdb0*/  SYNCS.PHASECHK.TRANS64.TRYWAIT P0, [R9+URZ], R4 ;  /* 0x00000004090075a7 */ /* 0x000e62000800017f */
[----:B------:R-:W-:-:S05]  /*fdc0*/  VIADD R0, R8, 0x1 ;  /* 0x0000000108007836 */ /* 0x000fca0000000000 */
[----:B------:R-:W-:-:S04]  /*fdd0*/  ISETP.NE.AND P1, PT, R0, 0x3, PT ;  /* 0x000000030000780c */ /* 0x000fc80003f25270 */
[----:B0-----:R-:W-:Y:S02]  /*fde0*/  SEL R2, RZ, 0x1, P1 ;  /* 0x00000001ff027807 */ /* 0x001fe40000800000 */
[----:B------:R-:W-:Y:S02]  /*fdf0*/  SEL R0, R0, RZ, P1 ;  /* 0x000000ff00007207 */ /* 0x000fe40000800000 */
[----:B------:R-:W-:Y:S01]  /*fe00*/  LOP3.LUT R2, R5, R2, RZ, 0x3c, !PT ;  /* 0x0000000205027212 */ /* 0x000fe200078e3cff */
[----:B-1----:R-:W-:Y:S06]  /*fe10*/  @!P0 BRA `(.L_x_316) ;  /* 0x0000000000f48947 */ /* 0x002fec0003800000 */
.L_x_328:
[----:B------:R-:W-:Y:S01]  /*fe20*/  IMAD R3, R0, 0x8, R3 ;  /* 0x0000000800037824 */ /* 0x000fe200078e0203 */
[----:B------:R-:W-:-:S07]  /*fe30*/  SHF.L.U32 R0, R2, 0x1f, RZ ;  /* 0x0000001f02007819 */ /* 0x000fce00000006ff */
.L_x_317:
[----:B-1----:R1:W2:Y:S02]  /*fe40*/  SYNCS.PHASECHK.TRANS64.TRYWAIT P0, [R3+URZ], R0 ;  /* 0x00000000030075a7 */ /* 0x0022a4000800017f */
[----:B--2---:R-:W-:Y:S05]  /*fe50*/  @!P0 NANOSLEEP.SYNCS 0x989680 ;  /* 0x009896800000895d */ /* 0x004fea0003900000 */
[----:B------:R-:W2:Y:S02]  /*fe60*/  @!P0 SYNCS.PHASECHK.TRANS64 P0, [R3+URZ], R0 ;  /* 0x00000000030085a7 */ /* 0x000ea4000800007f */
[----:B--2---:R-:W-:Y:S05]  /*fe70*/  @!P0 BRA `(.L_x_317) ;  /* 0xfffffffc00f08947 */ /* 0x004fea000383ffff */
.L_x_313:
[----:B------:R-:W-:Y:S05]  /*fe80*/  BSYNC B0 ;  /* 0x0000000000007941 */ /* 0x000fea0003800000 */
.L_x_312:
[----:B------:R-:W-:Y:S05]  /*fe90*/  EXIT ;  /* 0x000000000000794d */ /* 0x000fea0003800000 */
.L_x_15:
[----:B--2---:R-:W-:-:S04]  /*fea0*/  IMAD.U32 R3, RZ, RZ, UR18 ;  /* 0x00000012ff037e24 */ /* 0x004fc8000f8e00ff */
[----:B------:R2:W3:Y:S03]  /*feb0*/  SYNCS.PHASECHK.TRANS64.TRYWAIT P0, [R3+URZ+-0x8], R0 ;  /* 0xfffff800030075a7 */ /* 0x0004e6000800017f */
[----:B---3--:R-:W-:Y:S05]  /*fec0*/  @!P0 NANOSLEEP.SYNCS 0x989680 ;  /* 0x009896800000895d */ /* 0x008fea0003900000 */
[----:B------:R-:W3:Y:S02]  /*fed0*/  @!P0 SYNCS.PHASECHK.TRANS64 P0, [R3+URZ+-0x8], R0 ;  /* 0xfffff800030085a7 */ /* 0x000ee4000800007f */
[----:B---3--:R-:W-:Y:S05]  /*fee0*/  @!P0 BRA `(.L_x_15) ;  /* 0xfffffffc00ec8947 */ /* 0x008fea000383ffff */
[----:B------:R-:W-:Y:S05]  /*fef0*/  BRA `(.L_x_318) ;  /* 0xffffff1400b07947 */ /* 0x000fea000383ffff */
.L_x_20:
[----:B-1----:R-:W-:-:S04]  /*ff00*/  IMAD.U32 R3, RZ, RZ, UR6 ;  /* 0x00000006ff037e24 */ /* 0x002fc8000f8e00ff */
[----:B------:R1:W2:Y:S03]  /*ff10*/  SYNCS.PHASECHK.TRANS64.TRYWAIT P0, [R3+URZ], R0 ;  /* 0x00000000030075a7 */ /* 0x0002a6000800017f */
[----:B--2---:R-:W-:Y:S05]  /*ff20*/  @!P0 NANOSLEEP.SYNCS 0x989680 ;  /* 0x009896800000895d */ /* 0x004fea0003900000 */
[----:B------:R-:W2:Y:S02]  /*ff30*/  @!P0 SYNCS.PHASECHK.TRANS64 P0, [R3+URZ], R0 ;  /* 0x00000000030085a7 */ /* 0x000ea4000800007f */
[----:B--2---:R-:W-:Y:S05]  /*ff40*/  @!P0 BRA `(.L_x_20) ;  /* 0xfffffffc00ec8947 */ /* 0x004fea000383ffff */
[----:B------:R-:W-:Y:S05]  /*ff50*/  BRA `(.L_x_19) ;  /* 0xffffff2000187947 */ /* 0x000fea000383ffff */
.L_x_26:
[----:B-----5:R2:W-:Y:S02]  /*ff60*/  STL [R1+0x98], R0 ;  /* 0x0000980001007387 */ /* 0x0205e40000100800 */
[----:B--2---:R-:W-:-:S04]  /*ff70*/  IMAD.U32 R0, RZ, RZ, UR9 ;  /* 0x00000009ff007e24 */ /* 0x004fc8000f8e00ff */
[----:B------:R2:W3:Y:S03]  /*ff80*/  SYNCS.PHASECHK.TRANS64.TRYWAIT P0, [R0+URZ], R229 ;  /* 0x000000e5000075a7 */ /* 0x0004e6000800017f */
[----:B---3--:R-:W-:Y:S05]  /*ff90*/  @!P0 NANOSLEEP.SYNCS 0x989680 ;  /* 0x009896800000895d */ /* 0x008fea0003900000 */
[----:B------:R2:W3:Y:S02]  /*ffa0*/  @!P0 SYNCS.PHASECHK.TRANS64 P0, [R0+URZ], R229 ;  /* 0x000000e5000085a7 */ /* 0x0004e4000800007f */
[----:B--2---:R2:W5:Y:S02]  /*ffb0*/  LDL.LU R0, [R1+0x98] ;  /* 0x0000980001007983 */ /* 0x0045640000300800 */
[----:B--23--:R-:W-:Y:S05]  /*ffc0*/  @!P0 BRA `(.L_x_26) ;  /* 0xfffffffc00e48947 */ /* 0x00cfea000383ffff */
[----:B------:R-:W-:Y:S05]  /*ffd0*/  BRA `(.L_x_25) ;  /* 0xffffff3000b07947 */ /* 0x000fea000383ffff */
.L_x_34:
[----:B-1----:R-:W-:-:S04]  /*ffe0*/  IMAD.U32 R25, RZ, RZ, UR18 ;  /* 0x00000012ff197e24 */ /* 0x002fc8000f8e00ff */
[----:B------:R1:W3:Y:S03]  /*fff0*/  SYNCS.PHASECHK.TRANS64.TRYWAIT P0, [R25+URZ+0x8], R24 ;  /* 0x00000818190075a7 */ /* 0x0002e6000800017f */
[----:B---3--:R-:W-:Y:S05]  /*10000*/  @!P0 NANOSLEEP.SYNCS 0x989680 ;  /* 0x009896800000895d */ /* 0x008fea0003900000 */
[----:B------:R-:W3:Y:S02]  /*10010*/  @!P0 SYNCS.PHASECHK.TRANS64 P0, [R25+URZ+0x8], R24 ;  /* 0x00000818190085a7 */ /* 0x000ee4000800007f */
[----:B---3--:R-:W-:Y:S05]  /*10020*/  @!P0 BRA `(.L_x_34) ;  /* 0xfffffffc00ec8947 */ /* 0x008fea000383ffff */
[----:B------:R-:W-:Y:S05]  /*10030*/  BRA `(.L_x_319) ;  /* 0xffffff5400907947 */ /* 0x000fea000383ffff */
.L_x_299:
[----:B------:R-:W-:Y:S01]  /*10040*/  BSSY B1, `(.L_x_320) ;  /* 0x0000006000017945 */ /* 0x000fe20003800000 */
[----:B------:R-:W-:-:S07]  /*10050*/  IMAD.MOV.U32 R2, RZ, RZ, -0x1 ;  /* 0xffffffffff027424 */ /* 0x000fce00078e00ff */
[----:B------:R-:W-:Y:S05]  /*10060*/  WARPSYNC.COLLECTIVE R2, `(.L_x_321) ;  /* 0x00000000020c7348 */ /* 0x000fea0003c00000 */
[----:B------:R-:W-:Y:S02]  /*10070*/  ELECT P1, UR62, PT ;  /* 0x00000000003e782f */ /* 0x000fe40003820000 */
[----:B------:R-:W-:Y:S01]  /*10080*/  MOV R2, UR62 ;  /* 0x0000003e00027c02 */ /* 0x000fe20008000f00 */
[----:B------:R-:W-:Y:S10]  /*10090*/  ENDCOLLECTIVE ;  /* 0x000000000000791b */ /* 0x000ff40003800000 */
.L_x_321:
[----:B------:R-:W-:Y:S05]  /*100a0*/  BSYNC B1 ;  /* 0x0000000000017941 */ /* 0x000fea0003800000 */
.L_x_320:
[----:B------:R-:W-:Y:S05]  /*100b0*/  BRA `(.L_x_322) ;  /* 0xffffffec00ec7947 */ /* 0x000fea000383ffff */
.L_x_302:
[----:B-1----:R1:W2:Y:S02]  /*100c0*/  SYNCS.PHASECHK.TRANS64.TRYWAIT P1, [R11+URZ+0x18], R4 ;  /* 0x000018040b0075a7 */ /* 0x0022a4000802017f */
[----:B--2---:R-:W-:Y:S05]  /*100d0*/  @!P1 NANOSLEEP.SYNCS 0x989680 ;  /* 0x009896800000995d */ /* 0x004fea0003900000 */
[----:B------:R-:W2:Y:S02]  /*100e0*/  @!P1 SYNCS.PHASECHK.TRANS64 P1, [R11+URZ+0x18], R4 ;  /* 0x000018040b0095a7 */ /* 0x000ea4000802007f */
[----:B--2---:R-:W-:Y:S05]  /*100f0*/  @!P1 BRA `(.L_x_302) ;  /* 0xfffffffc00f09947 */ /* 0x004fea000383ffff */
[----:B------:R-:W-:Y:S05]  /*10100*/  BRA `(.L_x_323) ;  /* 0xfffffff000287947 */ /* 0x000fea000383ffff */
.L_x_311:
[----:B------:R-:W-:Y:S01]  /*10110*/  BSSY B0, `(.L_x_324) ;  /* 0x0000006000007945 */ /* 0x000fe20003800000 */
[----:B------:R-:W-:-:S07]  /*10120*/  IMAD.MOV.U32 R2, RZ, RZ, -0x1 ;  /* 0xffffffffff027424 */ /* 0x000fce00078e00ff */
[----:B01----:R-:W-:Y:S05]  /*10130*/  WARPSYNC.COLLECTIVE R2, `(.L_x_325) ;  /* 0x00000000020c7348 */ /* 0x003fea0003c00000 */
[----:B------:R-:W-:Y:S02]  /*10140*/  ELECT P1, UR62, PT ;  /* 0x00000000003e782f */ /* 0x000fe40003820000 */
[----:B------:R-:W-:Y:S01]  /*10150*/  MOV R2, UR62 ;  /* 0x0000003e00027c02 */ /* 0x000fe20008000f00 */
[----:B01----:R-:W-:Y:S10]  /*10160*/  ENDCOLLECTIVE ;  /* 0x000000000000791b */ /* 0x003ff40003800000 */
.L_x_325:
[----:B------:R-:W-:Y:S05]  /*10170*/  BSYNC B0 ;  /* 0x0000000000007941 */ /* 0x000fea0003800000 */
.L_x_324:
[----:B------:R-:W-:Y:S01]  /*10180*/  PLOP3.LUT P0, PT, P1, PT, PT, 0x80, 0x0 ;  /* 0x000000000000781c */ /* 0x000fe20000f0f070 */
[----:B------:R-:W-:-:S12]  /*10190*/  BRA `(.L_x_326) ;  /* 0xfffffff800ac7947 */ /* 0x000fd8000383ffff */
.L_x_315:
[----:B0-----:R0:W1:Y:S02]  /*101a0*/  SYNCS.PHASECHK.TRANS64.TRYWAIT P0, [R7+URZ], R2 ;  /* 0x00000002070075a7 */ /* 0x001064000800017f */
[----:B-1----:R-:W-:Y:S05]  /*101b0*/  @!P0 NANOSLEEP.SYNCS 0x989680 ;  /* 0x009896800000895d */ /* 0x002fea0003900000 */
[----:B------:R-:W1:Y:S02]  /*101c0*/  @!P0 SYNCS.PHASECHK.TRANS64 P0, [R7+URZ], R2 ;  /* 0x00000002070085a7 */ /* 0x000e64000800007f */
[----:B-1----:R-:W-:Y:S05]  /*101d0*/  @!P0 BRA `(.L_x_315) ;  /* 0xfffffffc00f08947 */ /* 0x002fea000383ffff */
[----:B------:R-:W-:Y:S05]  /*101e0*/  BRA `(.L_x_327) ;  /* 0xfffffff800f07947 */ /* 0x000fea000383ffff */
.L_x_316:
[----:B0-----:R0:W1:Y:S02]  /*101f0*/  SYNCS.PHASECHK.TRANS64.TRYWAIT P0, [R9+URZ], R4 ;  /* 0x00000004090075a7 */ /* 0x001064000800017f */
[----:B-1----:R-:W-:Y:S05]  /*10200*/  @!P0 NANOSLEEP.SYNCS 0x989680 ;  /* 0x009896800000895d */ /* 0x002fea0003900000 */
[----:B------:R-:W1:Y:S02]  /*10210*/  @!P0 SYNCS.PHASECHK.TRANS64 P0, [R9+URZ], R4 ;  /* 0x00000004090085a7 */ /* 0x000e64000800007f */
[----:B-1----:R-:W-:Y:S05]  /*10220*/  @!P0 BRA `(.L_x_316) ;  /* 0xfffffffc00f08947 */ /* 0x002fea000383ffff */
[----:B------:R-:W-:Y:S05]  /*10230*/  BRA `(.L_x_328) ;  /* 0xfffffff800f87947 */ /* 0x000fea000383ffff */
.L_x_329:
[----:B------:R-:W-:-:S00]  /*10240*/  BRA `(.L_x_329) ;  /* 0xfffffffc00fc7947 */ /* 0x000fc0000383ffff */
[----:B------:R-:W-:-:S00]  /*10250*/  NOP ;  /* 0x0000000000007918 */ /* 0x000fc00000000000 */
        /* <DEDUP_REMOVED lines=10> */
.L_x_330:


//--------------------- .nv.shared._ZN7cutlass13device_kernelINS_4gemm6kernel13GemmUniversalIN4cute5tupleIJiiiiEEENS1_10collective13CollectiveMmaINS1_37MainloopSm90TmaGmmaWarpSpecializedFP8ILi3ENS5_IJNS4_1CILi1EEESB_SB_EEENS1_32KernelTmaWarpSpecializedPingpongEEENS5_IJNSA_ILi64EEENSA_ILi256EEENSA_ILi128EEEEEENS_12float_e5m2_tENS5_IJlSB_lEEESJ_SK_NS4_8TiledMMAINS4_8MMA_AtomIJNS4_4SM904GMMA31MMA_64x256x32_F32E5M2E5M2_SS_TNILNSO_7ScaleInE1ELSQ_1EEEEEENS4_6LayoutISC_NS5_IJNSA_ILi0EEESU_SU_EEEEENS5_IJNS4_10UnderscoreESX_SX_EEEEENS4_13SM90_TMA_LOADENS4_14ComposedLayoutINS4_7SwizzleILi3ELi4ELi3EEENS4_18smem_ptr_flag_bitsILi8EEENST_INS5_IJNSA_ILi8EEESH_EEENS5_IJSH_SB_EEEEEEEvNS4_8identityES10_S1A_vS1B_EENS_8epilogue10collective6detail29Sm90TmaWarpSpecializedAdapterINS1E_15DefaultEpilogueISJ_SK_SK_NS1D_6thread17LinearCombinationISJ_Li1EffLNS1I_9ScaleType4KindE0ELNS_15FloatRoundStyleE2ESJ_EENS1_15EpilogueDefaultEEEEEvvEEEEvNT_6ParamsE --------------------------
	.section	.nv.shared._ZN7cutlass13device_kernelINS_4gemm6kernel13GemmUniversalIN4cute5tupleIJiiiiEEENS1_10collective13CollectiveMmaINS1_37MainloopSm90TmaGmmaWarpSpecializedFP8ILi3ENS5_IJNS4_1CILi1EEESB_SB_EEENS1_32KernelTmaWarpSpecializedPingpongEEENS5_IJNSA_ILi64EEENSA_ILi256EEENSA_ILi128EEEEEENS_12float_e5m2_tENS5_IJlSB_lEEESJ_SK_NS4_8TiledMMAINS4_8MMA_AtomIJNS4_4SM904GMMA31MMA_64x256x32_F32E5M2E5M2_SS_TNILNSO_7ScaleInE1ELSQ_1EEEEEENS4_6LayoutISC_NS5_IJNSA_ILi0EEESU_SU_EEEEENS5_IJNS4_10UnderscoreESX_SX_EEEEENS4_13SM90_TMA_LOADENS4_14ComposedLayoutINS4_7SwizzleILi3ELi4ELi3EEENS4_18smem_ptr_flag_bitsILi8EEENST_INS5_IJNSA_ILi8EEESH_EEENS5_IJSH_SB_EEEEEEEvNS4_8identityES10_S1A_vS1B_EENS_8epilogue10collective6detail29Sm90TmaWarpSpecializedAdapterINS1E_15DefaultEpilogueISJ_SK_SK_NS1D_6thread17LinearCombinationISJ_Li1EffLNS1I_9ScaleType4KindE0ELNS_15FloatRoundStyleE2ESJ_EENS1_15EpilogueDefaultEEEEEvvEEEEvNT_6ParamsE,"aw",@nobits
	.sectionflags	@""
	.align	16
	.zero		1024


//--------------------- .nv.shared.reserved.0     --------------------------
	.section	.nv.shared.reserved.0,"aw",@nobits
	.weak		__nv_reservedSMEM_offset_0_alias
	.size		__nv_reservedSMEM_offset_0_alias, 0, 0
	.other		__nv_reservedSMEM_offset_0_alias,@"STO_CUDA_RESERVED_SHARED STV_DEFAULT"
__nv_reservedSMEM_offset_0_alias:
	.zero		0


//--------------------- .nv.global                --------------------------
	.section	.nv.global,"aw",@nobits
.nv.global:
	.type		_ZN39_INTERNAL_0ba3fe50_4_k_cu_dba5c851_42864cute1_E,@object
	.size		_ZN39_INTERNAL_0ba3fe50_4_k_cu_dba5c851_42864cute1_E,(_ZN39_INTERNAL_0ba3fe50_4_k_cu_dba5c851_42864cuda3std3__45__cpo6cbeginE - _ZN39_INTERNAL_0ba3fe50_4_k_cu_dba5c851_42864cute1_E)
_ZN39_INTERNAL_0ba3fe50_4_k_cu_dba5c851_42864cute1_E:
	.zero		1
	.type		_ZN39_INTERNAL_0ba3fe50_4_k_cu_dba5c851_42864cuda3std3__45__cpo6cbeginE,@object
	.size		_ZN39_INTERNAL_0ba3fe50_4_k_cu_dba5c851_42864cuda3std3__45__cpo6cbeginE,(_ZN39_INTERNAL_0ba3fe50_4_k_cu_dba5c851_42864cuda3std3__48in_placeE - _ZN39_INTERNAL_0ba3fe50_4_k_cu_dba5c851_42864cuda3std3__45__cpo6cbeginE)
_ZN39_INTERNAL_0ba3fe50_4_k_cu_dba5c851_42864cuda3std3__45__cpo6cbeginE:
	.zero		1
	.type		_ZN39_INTERNAL_0ba3fe50_4_k_cu_dba5c851_42864cuda3std3__48in_placeE,@object
	.size		_ZN39_INTERNAL_0ba3fe50_4_k_cu_dba5c851_42864cuda3std3__48in_placeE,(_ZN39_INTERNAL_0ba3fe50_4_k_cu_dba5c851_42864cuda3std6ranges3__45__cpo9iter_moveE - _ZN39_INTERNAL_0ba3fe50_4_k_cu_dba5c851_42864cuda3std3__48in_placeE)
_ZN39_INTERNAL_0ba3fe50_4_k_cu_dba5c851_42864cuda3std3__48in_placeE:
	.zero		1
	.type		_ZN39_INTERNAL_0ba3fe50_4_k_cu_dba5c851_42864cuda3std6ranges3__45__cpo9iter_moveE,@object
	.size		_ZN39_INTERNAL_0ba3fe50_4_k_cu_dba5c851_42864cuda3std6ranges3__45__cpo9iter_moveE,(_ZN39_INTERNAL_0ba3fe50_4_k_cu_dba5c851_42864cuda3std3__45__cpo5beginE - _ZN39_INTERNAL_0ba3fe50_4_k_cu_dba5c851_42864cuda3std6ranges3__45__cpo9iter_moveE)
_ZN39_INTERNAL_0ba3fe50_4_k_cu_dba5c851_42864cuda3std6ranges3__45__cpo9iter_moveE:
	.zero		1
	.type		_ZN39_INTERNAL_0ba3fe50_4_k_cu_dba5c851_42864cuda3std3__45__cpo5beginE,@object
	.size		_ZN39_INTERNAL_0ba3fe50_4_k_cu_dba5c851_42864cuda3std3__45__cpo5beginE,(_ZN39_INTERNAL_0ba3fe50_4_k_cu_dba5c851_42864cuda3std3__441_GLOBAL__N__0ba3fe50_4_k_cu_dba5c851_42866ignoreE - _ZN39_INTERNAL_0ba3fe50_4_k_cu_dba5c851_42864cuda3std3__45__cpo5beginE)
_ZN39_INTERNAL_0ba3fe50_4_k_cu_dba5c851_42864cuda3std3__45__cpo5beginE:
	.zero		1
	.type		_ZN39_INTERNAL_0ba3fe50_4_k_cu_dba5c851_42864cuda3std3__441_GLOBAL__N__0ba3fe50_4_k_cu_dba5c851_42866ignoreE,@object
	.size		_ZN39_INTERNAL_0ba3fe50_4_k_cu_dba5c851_42864cuda3std3__441_GLOBAL__N__0ba3fe50_4_k_cu_dba5c851_42866ignoreE,(_ZN39_INTERNAL_0ba3fe50_4_k_cu_dba5c851_42864cute7productE - _ZN39_INTERNAL_0ba3fe50_4_k_cu_dba5c851_42864cuda3std3__441_GLOBAL__N__0ba3fe50_4_k_cu_dba5c851_42866ignoreE)
_ZN39_INTERNAL_0ba3fe50_4_k_cu_dba5c851_42864cuda3std3__441_GLOBAL__N__0ba3fe50_4_k_cu_dba5c851_42866ignoreE:
	.zero		1
	.type		_ZN39_INTERNAL_0ba3fe50_4_k_cu_dba5c851_42864cute7productE,@object
	.size		_ZN39_INTERNAL_0ba3fe50_4_k_cu_dba5c851_42864cute7productE,(_ZN39_INTERNAL_0ba3fe50_4_k_cu_dba5c851_42864cuda3std3__45__cpo3endE - _ZN39_INTERNAL_0ba3fe50_4_k_cu_dba5c851_42864cute7productE)
_ZN39_INTERNAL_0ba3fe50_4_k_cu_dba5c851_42864cute7productE:
	.zero		1
	.type		_ZN39_INTERNAL_0ba3fe50_4_k_cu_dba5c851_42864cuda3std3__45__cpo3endE,@object
	.size		_ZN39_INTERNAL_0ba3fe50_4_k_cu_dba5c851_42864cuda3std3__45__cpo3endE,(_ZN39_INTERNAL_0ba3fe50_4_k_cu_dba5c851_42864cuda3std3__419piecewise_constructE - _ZN39_INTERNAL_0ba3fe50_4_k_cu_dba5c851_42864cuda3std3__45__cpo3endE)
_ZN39_INTERNAL_0ba3fe50_4_k_cu_dba5c851_42864cuda3std3__45__cpo3endE:
	.zero		1
	.type		_ZN39_INTERNAL_0ba3fe50_4_k_cu_dba5c851_42864cuda3std3__419piecewise_constructE,@object
	.size		_ZN39_INTERNAL_0ba3fe50_4_k_cu_dba5c851_42864cuda3std3__419piecewise_constructE,(_ZN39_INTERNAL_0ba3fe50_4_k_cu_dba5c851_42864cuda3std3__45__cpo4cendE - _ZN39_INTERNAL_0ba3fe50_4_k_cu_dba5c851_42864cuda3std3__419piecewise_constructE)
_ZN39_INTERNAL_0ba3fe50_4_k_cu_dba5c851_42864cuda3std3__419piecewise_constructE:
	.zero		1
	.type		_ZN39_INTERNAL_0ba3fe50_4_k_cu_dba5c851_42864cuda3std3__45__cpo4cendE,@object
	.size		_ZN39_INTERNAL_0ba3fe50_4_k_cu_dba5c851_42864cuda3std3__45__cpo4cendE,(_ZN39_INTERNAL_0ba3fe50_4_k_cu_dba5c851_42864cuda3std6ranges3__45__cpo4swapE - _ZN39_INTERNAL_0ba3fe50_4_k_cu_dba5c851_42864cuda3std3__45__cpo4cendE)
_ZN39_INTERNAL_0ba3fe50_4_k_cu_dba5c851_42864cuda3std3__45__cpo4cendE:
	.zero		1
	.type		_ZN39_INTERNAL_0ba3fe50_4_k_cu_dba5c851_42864cuda3std6ranges3__45__cpo4swapE,@object
	.size		_ZN39_INTERNAL_0ba3fe50_4_k_cu_dba5c851_42864cuda3std6ranges3__45__cpo4swapE,(.L_7 - _ZN39_INTERNAL_0ba3fe50_4_k_cu_dba5c851_42864cuda3std6ranges3__45__cpo4swapE)
_ZN39_INTERNAL_0ba3fe50_4_k_cu_dba5c851_42864cuda3std6ranges3__45__cpo4swapE:
	.zero		1
.L_7:


//--------------------- .nv.constant0._ZN7cutlass13device_kernelINS_4gemm6kernel13GemmUniversalIN4cute5tupleIJiiiiEEENS1_10collective13CollectiveMmaINS1_37MainloopSm90TmaGmmaWarpSpecializedFP8ILi3ENS5_IJNS4_1CILi1EEESB_SB_EEENS1_32KernelTmaWarpSpecializedPingpongEEENS5_IJNSA_ILi64EEENSA_ILi256EEENSA_ILi128EEEEEENS_12float_e5m2_tENS5_IJlSB_lEEESJ_SK_NS4_8TiledMMAINS4_8MMA_AtomIJNS4_4SM904GMMA31MMA_64x256x32_F32E5M2E5M2_SS_TNILNSO_7ScaleInE1ELSQ_1EEEEEENS4_6LayoutISC_NS5_IJNSA_ILi0EEESU_SU_EEEEENS5_IJNS4_10UnderscoreESX_SX_EEEEENS4_13SM90_TMA_LOADENS4_14ComposedLayoutINS4_7SwizzleILi3ELi4ELi3EEENS4_18smem_ptr_flag_bitsILi8EEENST_INS5_IJNSA_ILi8EEESH_EEENS5_IJSH_SB_EEEEEEEvNS4_8identityES10_S1A_vS1B_EENS_8epilogue10collective6detail29Sm90TmaWarpSpecializedAdapterINS1E_15DefaultEpilogueISJ_SK_SK_NS1D_6thread17LinearCombinationISJ_Li1EffLNS1I_9ScaleType4KindE0ELNS_15FloatRoundStyleE2ESJ_EENS1_15EpilogueDefaultEEEEEvvEEEEvNT_6ParamsE --------------------------
	.section	.nv.constant0._ZN7cutlass13device_kernelINS_4gemm6kernel13GemmUniversalIN4cute5tupleIJiiiiEEENS1_10collective13CollectiveMmaINS1_37MainloopSm90TmaGmmaWarpSpecializedFP8ILi3ENS5_IJNS4_1CILi1EEESB_SB_EEENS1_32KernelTmaWarpSpecializedPingpongEEENS5_IJNSA_ILi64EEENSA_ILi256EEENSA_ILi128EEEEEENS_12float_e5m2_tENS5_IJlSB_lEEESJ_SK_NS4_8TiledMMAINS4_8MMA_AtomIJNS4_4SM904GMMA31MMA_64x256x32_F32E5M2E5M2_SS_TNILNSO_7ScaleInE1ELSQ_1EEEEEENS4_6LayoutISC_NS5_IJNSA_ILi0EEESU_SU_EEEEENS5_IJNS4_10UnderscoreESX_SX_EEEEENS4_13SM90_TMA_LOADENS4_14ComposedLayoutINS4_7SwizzleILi3ELi4ELi3EEENS4_18smem_ptr_flag_bitsILi8EEENST_INS5_IJNSA_ILi8EEESH_EEENS5_IJSH_SB_EEEEEEEvNS4_8identityES10_S1A_vS1B_EENS_8epilogue10collective6detail29Sm90TmaWarpSpecializedAdapterINS1E_15DefaultEpilogueISJ_SK_SK_NS1D_6thread17LinearCombinationISJ_Li1EffLNS1I_9ScaleType4KindE0ELNS_15FloatRoundStyleE2ESJ_EENS1_15EpilogueDefaultEEEEEvvEEEEvNT_6ParamsE,"a",@progbits
	.sectionflags	@""
	.align	4
.nv.constant0._ZN7cutlass13device_kernelINS_4gemm6kernel13GemmUniversalIN4cute5tupleIJiiiiEEENS1_10collective13CollectiveMmaINS1_37MainloopSm90TmaGmmaWarpSpecializedFP8ILi3ENS5_IJNS4_1CILi1EEESB_SB_EEENS1_32KernelTmaWarpSpecializedPingpongEEENS5_IJNSA_ILi64EEENSA_ILi256EEENSA_ILi128EEEEEENS_12float_e5m2_tENS5_IJlSB_lEEESJ_SK_NS4_8TiledMMAINS4_8MMA_AtomIJNS4_4SM904GMMA31MMA_64x256x32_F32E5M2E5M2_SS_TNILNSO_7ScaleInE1ELSQ_1EEEEEENS4_6LayoutISC_NS5_IJNSA_ILi0EEESU_SU_EEEEENS5_IJNS4_10UnderscoreESX_SX_EEEEENS4_13SM90_TMA_LOADENS4_14ComposedLayoutINS4_7SwizzleILi3ELi4ELi3EEENS4_18smem_ptr_flag_bitsILi8EEENST_INS5_IJNSA_ILi8EEESH_EEENS5_IJSH_SB_EEEEEEEvNS4_8identityES10_S1A_vS1B_EENS_8epilogue10collective6detail29Sm90TmaWarpSpecializedAdapterINS1E_15DefaultEpilogueISJ_SK_SK_NS1D_6thread17LinearCombinationISJ_Li1EffLNS1I_9ScaleType4KindE0ELNS_15FloatRoundStyleE2ESJ_EENS1_15EpilogueDefaultEEEEEvvEEEEvNT_6ParamsE:
	.zero		1664


//--------------------- SYMBOLS --------------------------

	.type		.nv.reservedSmem.offset0,@object
	.size		.nv.reservedSmem.offset0,0x4
